	.target	sm_90a

	.elftype	@"ET_EXEC"


//--------------------- .note.nv.tkinfo           --------------------------
	.section	.note.nv.tkinfo,"",@"SHT_NOTE"
	.sectionflags	@"SHF_NOTE_NV_TKINFO"
	.tkinfo
        /*0018*/ 	.word	0x00000002
        /*0030*/ 	.string	""
        /*0030*/ 	.string	"ptxas"
        /*0030*/ 	.string	"Cuda compilation tools, release 13.0, V13.0.88"
        /*0030*/ 	.string	"Build cuda_13.0.r13.0/compiler.36424714_0"
        /*0030*/ 	.string	"-arch sm_90a -m 64 "



//--------------------- .note.nv.cuinfo           --------------------------
	.section	.note.nv.cuinfo,"",@"SHT_NOTE"
	.sectionflags	@"SHF_NOTE_NV_CUINFO"
        /*0018*/ 	.short	0x0002
        /*001a*/ 	.short	0x005a
        /*001c*/ 	.short	0x0082
	.zero		2


//--------------------- .nv.info                  --------------------------
	.section	.nv.info,"",@"SHT_CUDA_INFO"
	.align	4


	//----- nvinfo : EIATTR_REGCOUNT
	.align		4
        /*0000*/ 	.byte	0x04, 0x2f
        /*0002*/ 	.short	(.L_15 - .L_14)
	.align		4
.L_14:
        /*0004*/ 	.word	index@(_ZN7cutlass13device_kernelINS_4gemm6kernel13GemmUniversalIN4cute5tupleIJiiiiEEENS1_10collective13CollectiveMmaINS1_34MainloopSm90TmaGmmaWarpSpecializedILi10ENS5_IJNS4_1CILi2EEENSA_ILi1EEESC_EEENS1_35KernelTmaWarpSpecializedCooperativeEEENS5_IJNSA_ILi192EEENSA_ILi512EEENSA_ILi16EEEEEENS_10bfloat16_tENS5_IJlSC_lEEESK_SL_NS4_8TiledMMAINS4_8MMA_AtomIJNS4_4SM904GMMA28MMA_64x256x16_F32BF16BF16_SSILNSP_5MajorE0ELSR_0ELNSP_7ScaleInE1ELSS_1EEEEEENS4_6LayoutISD_NS5_IJSC_NSA_ILi0EEESW_EEEEENS5_IJNS4_10UnderscoreESZ_SZ_EEEEENS4_13SM90_TMA_LOADENS4_14ComposedLayoutINS4_7SwizzleILi1ELi4ELi3EEENS4_18smem_ptr_flag_bitsILi16EEENSV_INS5_IJNSA_ILi8EEESI_EEENS5_IJSI_SC_EEEEEEEvNS4_8identityENS4_23SM90_TMA_LOAD_MULTICASTES1C_vS1D_EENS_8epilogue10collective6detail29Sm90TmaWarpSpecializedAdapterINS1H_15DefaultEpilogueISK_SL_SL_NS1G_6thread17LinearCombinationISK_Li1EffLNS1L_9ScaleType4KindE0ELNS_15FloatRoundStyleE2ESK_EENS1_15EpilogueDefaultEEEEEvvEEEEvNT_6ParamsE)
        /*0008*/ 	.word	0x000000a8


	//----- nvinfo : EIATTR_FRAME_SIZE
	.align		4
.L_15:
        /*000c*/ 	.byte	0x04, 0x11
        /*000e*/ 	.short	(.L_17 - .L_16)
	.align		4
.L_16:
        /*0010*/ 	.word	index@(_ZN7cutlass13device_kernelINS_4gemm6kernel13GemmUniversalIN4cute5tupleIJiiiiEEENS1_10collective13CollectiveMmaINS1_34MainloopSm90TmaGmmaWarpSpecializedILi10ENS5_IJNS4_1CILi2EEENSA_ILi1EEESC_EEENS1_35KernelTmaWarpSpecializedCooperativeEEENS5_IJNSA_ILi192EEENSA_ILi512EEENSA_ILi16EEEEEENS_10bfloat16_tENS5_IJlSC_lEEESK_SL_NS4_8TiledMMAINS4_8MMA_AtomIJNS4_4SM904GMMA28MMA_64x256x16_F32BF16BF16_SSILNSP_5MajorE0ELSR_0ELNSP_7ScaleInE1ELSS_1EEEEEENS4_6LayoutISD_NS5_IJSC_NSA_ILi0EEESW_EEEEENS5_IJNS4_10UnderscoreESZ_SZ_EEEEENS4_13SM90_TMA_LOADENS4_14ComposedLayoutINS4_7SwizzleILi1ELi4ELi3EEENS4_18smem_ptr_flag_bitsILi16EEENSV_INS5_IJNSA_ILi8EEESI_EEENS5_IJSI_SC_EEEEEEEvNS4_8identityENS4_23SM90_TMA_LOAD_MULTICASTES1C_vS1D_EENS_8epilogue10collective6detail29Sm90TmaWarpSpecializedAdapterINS1H_15DefaultEpilogueISK_SL_SL_NS1G_6thread17LinearCombinationISK_Li1EffLNS1L_9ScaleType4KindE0ELNS_15FloatRoundStyleE2ESK_EENS1_15EpilogueDefaultEEEEEvvEEEEvNT_6ParamsE)
        /*0014*/ 	.word	0x00000980


	//----- nvinfo : EIATTR_MIN_STACK_SIZE
	.align		4
.L_17:
        /*0018*/ 	.byte	0x04, 0x12
        /*001a*/ 	.short	(.L_19 - .L_18)
	.align		4
.L_18:
        /*001c*/ 	.word	index@(_ZN7cutlass13device_kernelINS_4gemm6kernel13GemmUniversalIN4cute5tupleIJiiiiEEENS1_10collective13CollectiveMmaINS1_34MainloopSm90TmaGmmaWarpSpecializedILi10ENS5_IJNS4_1CILi2EEENSA_ILi1EEESC_EEENS1_35KernelTmaWarpSpecializedCooperativeEEENS5_IJNSA_ILi192EEENSA_ILi512EEENSA_ILi16EEEEEENS_10bfloat16_tENS5_IJlSC_lEEESK_SL_NS4_8TiledMMAINS4_8MMA_AtomIJNS4_4SM904GMMA28MMA_64x256x16_F32BF16BF16_SSILNSP_5MajorE0ELSR_0ELNSP_7ScaleInE1ELSS_1EEEEEENS4_6LayoutISD_NS5_IJSC_NSA_ILi0EEESW_EEEEENS5_IJNS4_10UnderscoreESZ_SZ_EEEEENS4_13SM90_TMA_LOADENS4_14ComposedLayoutINS4_7SwizzleILi1ELi4ELi3EEENS4_18smem_ptr_flag_bitsILi16EEENSV_INS5_IJNSA_ILi8EEESI_EEENS5_IJSI_SC_EEEEEEEvNS4_8identityENS4_23SM90_TMA_LOAD_MULTICASTES1C_vS1D_EENS_8epilogue10collective6detail29Sm90TmaWarpSpecializedAdapterINS1H_15DefaultEpilogueISK_SL_SL_NS1G_6thread17LinearCombinationISK_Li1EffLNS1L_9ScaleType4KindE0ELNS_15FloatRoundStyleE2ESK_EENS1_15EpilogueDefaultEEEEEvvEEEEvNT_6ParamsE)
        /*0020*/ 	.word	0x00000980
.L_19:


//--------------------- .nv.compat                --------------------------
	.section	.nv.compat,"",@"SHT_CUDA_COMPAT_INFO"
	.align	4
        /*0000*/ 	.byte	0x02, 0x09, 0x01, 0x00, 0x02, 0x02, 0x04, 0x00, 0x02, 0x05, 0x05, 0x00, 0x03, 0x07, 0x01, 0x01
        /*0010*/ 	.byte	0x02, 0x03, 0x01, 0x00, 0x02, 0x06, 0x01, 0x00, 0x04, 0x0b, 0x08, 0x00, 0x00, 0x00, 0x00, 0x00
        /*0020*/ 	.byte	0x00, 0x00, 0x00, 0x00


//--------------------- .nv.info._ZN7cutlass13device_kernelINS_4gemm6kernel13GemmUniversalIN4cute5tupleIJiiiiEEENS1_10collective13CollectiveMmaINS1_34MainloopSm90TmaGmmaWarpSpecializedILi10ENS5_IJNS4_1CILi2EEENSA_ILi1EEESC_EEENS1_35KernelTmaWarpSpecializedCooperativeEEENS5_IJNSA_ILi192EEENSA_ILi512EEENSA_ILi16EEEEEENS_10bfloat16_tENS5_IJlSC_lEEESK_SL_NS4_8TiledMMAINS4_8MMA_AtomIJNS4_4SM904GMMA28MMA_64x256x16_F32BF16BF16_SSILNSP_5MajorE0ELSR_0ELNSP_7ScaleInE1ELSS_1EEEEEENS4_6LayoutISD_NS5_IJSC_NSA_ILi0EEESW_EEEEENS5_IJNS4_10UnderscoreESZ_SZ_EEEEENS4_13SM90_TMA_LOADENS4_14ComposedLayoutINS4_7SwizzleILi1ELi4ELi3EEENS4_18smem_ptr_flag_bitsILi16EEENSV_INS5_IJNSA_ILi8EEESI_EEENS5_IJSI_SC_EEEEEEEvNS4_8identityENS4_23SM90_TMA_LOAD_MULTICASTES1C_vS1D_EENS_8epilogue10collective6detail29Sm90TmaWarpSpecializedAdapterINS1H_15DefaultEpilogueISK_SL_SL_NS1G_6thread17LinearCombinationISK_Li1EffLNS1L_9ScaleType4KindE0ELNS_15FloatRoundStyleE2ESK_EENS1_15EpilogueDefaultEEEEEvvEEEEvNT_6ParamsE --------------------------
	.section	.nv.info._ZN7cutlass13device_kernelINS_4gemm6kernel13GemmUniversalIN4cute5tupleIJiiiiEEENS1_10collective13CollectiveMmaINS1_34MainloopSm90TmaGmmaWarpSpecializedILi10ENS5_IJNS4_1CILi2EEENSA_ILi1EEESC_EEENS1_35KernelTmaWarpSpecializedCooperativeEEENS5_IJNSA_ILi192EEENSA_ILi512EEENSA_ILi16EEEEEENS_10bfloat16_tENS5_IJlSC_lEEESK_SL_NS4_8TiledMMAINS4_8MMA_AtomIJNS4_4SM904GMMA28MMA_64x256x16_F32BF16BF16_SSILNSP_5MajorE0ELSR_0ELNSP_7ScaleInE1ELSS_1EEEEEENS4_6LayoutISD_NS5_IJSC_NSA_ILi0EEESW_EEEEENS5_IJNS4_10UnderscoreESZ_SZ_EEEEENS4_13SM90_TMA_LOADENS4_14ComposedLayoutINS4_7SwizzleILi1ELi4ELi3EEENS4_18smem_ptr_flag_bitsILi16EEENSV_INS5_IJNSA_ILi8EEESI_EEENS5_IJSI_SC_EEEEEEEvNS4_8identityENS4_23SM90_TMA_LOAD_MULTICASTES1C_vS1D_EENS_8epilogue10collective6detail29Sm90TmaWarpSpecializedAdapterINS1H_15DefaultEpilogueISK_SL_SL_NS1G_6thread17LinearCombinationISK_Li1EffLNS1L_9ScaleType4KindE0ELNS_15FloatRoundStyleE2ESK_EENS1_15EpilogueDefaultEEEEEvvEEEEvNT_6ParamsE,"",@"SHT_CUDA_INFO"
	.sectionflags	@""
	.align	4


	//----- nvinfo : EIATTR_CUDA_API_VERSION
	.align		4
        /*0000*/ 	.byte	0x04, 0x37
        /*0002*/ 	.short	(.L_21 - .L_20)
.L_20:
        /*0004*/ 	.word	0x00000082


	//----- nvinfo : EIATTR_KPARAM_INFO
	.align		4
.L_21:
        /*0008*/ 	.byte	0x04, 0x17
        /*000a*/ 	.short	(.L_23 - .L_22)
.L_22:
        /*000c*/ 	.word	0x00000000
        /*0010*/ 	.short	0x0000
        /*0012*/ 	.short	0x0070
        /*0014*/ 	.byte	0x00, 0xf0, 0x01, 0x10


	//----- nvinfo : EIATTR_SPARSE_MMA_MASK
	.align		4
.L_23:
        /*0018*/ 	.byte	0x03, 0x50
        /*001a*/ 	.short	0x0000


	//----- nvinfo : EIATTR_MAXREG_COUNT
	.align		4
        /*001c*/ 	.byte	0x03, 0x1b
        /*001e*/ 	.short	0x00a8


	//----- nvinfo : EIATTR_NUM_BARRIERS
	.align		4
        /*0020*/ 	.byte	0x02, 0x4c
        /*0022*/ 	.byte	0x01
	.zero		1


	//----- nvinfo : EIATTR_EXTERNS
	.align		4
        /*0024*/ 	.byte	0x04, 0x0f
        /*0026*/ 	.short	(.L_25 - .L_24)


	//   ....[0]....
	.align		4
.L_24:
        /*0028*/ 	.word	index@(__assertfail)


	//----- nvinfo : EIATTR_ANNOTATIONS
	.align		4
.L_25:
        /*002c*/ 	.byte	0x04, 0x55
        /*002e*/ 	.short	(.L_27 - .L_26)


	//   ....[0]....
.L_26:
        /*0030*/ 	.word	0x00000001
        /*0034*/ 	.byte	0xb0, 0x08, 0x00, 0x00, 0x01, 0x00, 0x00, 0x00, 0x10, 0x0a, 0x00, 0x00, 0x01, 0x00, 0x00, 0x00
        /* <DEDUP_REMOVED lines=815> */
        /*3334*/ 	.byte	0xa0, 0x9e, 0x02, 0x00, 0x01, 0x00, 0x00, 0x00, 0xb0, 0xa4, 0x02, 0x00


	//----- nvinfo : EIATTR_MERCURY_ISA_VERSION
	.align		4
.L_27:
        /*3340*/ 	.byte	0x03, 0x5f
        /*3342*/ 	.short	0x0101


	//----- nvinfo : EIATTR_INT_WARP_WIDE_INSTR_OFFSETS
	.align		4
        /*3344*/ 	.byte	0x04, 0x31
        /*3346*/ 	.short	(.L_29 - .L_28)


	//   ....[0]....
.L_28:
        /*3348*/ 	.word	0x00000590


	//   ....[1]....
        /*334c*/ 	.word	0x000005a0


	//   ....[2]....
        /*3350*/ 	.word	0x00000780


	//----- nvinfo : EIATTR_COOP_GROUP_MASK_REGIDS
	.align		4
.L_29:
        /*3354*/ 	.byte	0x04, 0x29
        /*3356*/ 	.short	(.L_31 - .L_30)


	//   ....[0]....
.L_30:
        /*3358*/ 	.word	0xffffffff


	//   ....[1]....
        /*335c*/ 	.word	0xffffffff


	//   ....[2]....
        /*3360*/ 	.word	0xffffffff


	//   ....[3]....
        /*3364*/ 	.word	0xffffffff


	//   ....[4]....
        /*3368*/ 	.word	0xffffffff


	//   ....[5]....
        /*336c*/ 	.word	0xffffffff


	//----- nvinfo : EIATTR_COOP_GROUP_INSTR_OFFSETS
	.align		4
.L_31:
        /*3370*/ 	.byte	0x04, 0x28
        /*3372*/ 	.short	(.L_33 - .L_32)


	//   ....[0]....
.L_32:
        /*3374*/ 	.word	0x00000070


	//   ....[1]....
        /*3378*/ 	.word	0x00000080


	//   ....[2]....
        /*337c*/ 	.word	0x00000140


	//   ....[3]....
        /*3380*/ 	.word	0x000003d0


	//   ....[4]....
        /*3384*/ 	.word	0x00000900


	//   ....[5]....
        /*3388*/ 	.word	0x000013b0


	//----- nvinfo : EIATTR_REG_RECONFIG
	.align		4
.L_33:
        /*338c*/ 	.byte	0x01, 0x54
	.zero		2


	//----- nvinfo : EIATTR_SYSCALL_OFFSETS
	.align		4
        /*3390*/ 	.byte	0x04, 0x46
        /*3392*/ 	.short	(.L_35 - .L_34)


	//   ....[0]....
.L_34:
        /*3394*/ 	.word	0x00001560


	//----- nvinfo : EIATTR_MBARRIER_INSTR_OFFSETS
	.align		4
.L_35:
        /*3398*/ 	.byte	0x04, 0x39
        /*339a*/ 	.short	(.L_37 - .L_36)


	//   ....[0]....
.L_36:
        /*339c*/ 	.word	0x00000260
        /*33a0*/ 	.word	0x000000ff
        /*33a4*/ 	.word	0x00000000
        /*33a8*/ 	.short	0x0100
        /*33aa*/ 	.byte	0x08
	.zero		1


	//   ....[1]....
        /*33ac*/ 	.word	0x00000270
        /*33b0*/ 	.word	0x000000ff
        /*33b4*/ 	.word	0x00000050
        /*33b8*/ 	.short	0x0100
        /*33ba*/ 	.byte	0x08
	.zero		1


	//   ....[2]....
        /*33bc*/ 	.word	0x00000280
        /*33c0*/ 	.word	0x000000ff
        /*33c4*/ 	.word	0x00000008
        /*33c8*/ 	.short	0x0100
        /*33ca*/ 	.byte	0x08
	.zero		1


	//   ....[3]....
        /*33cc*/ 	.word	0x00000290
        /*33d0*/ 	.word	0x000000ff
        /*33d4*/ 	.word	0x00000058
        /*33d8*/ 	.short	0x0100
        /*33da*/ 	.byte	0x08
	.zero		1


	//   ....[4]....
        /*33dc*/ 	.word	0x000002a0
        /*33e0*/ 	.word	0x000000ff
        /*33e4*/ 	.word	0x00000010
        /*33e8*/ 	.short	0x0100
        /*33ea*/ 	.byte	0x08
	.zero		1


	//   ....[5]....
        /*33ec*/ 	.word	0x000002b0
        /*33f0*/ 	.word	0x000000ff
        /*33f4*/ 	.word	0x00000060
        /*33f8*/ 	.short	0x0100
        /*33fa*/ 	.byte	0x08
	.zero		1


	//   ....[6]....
        /*33fc*/ 	.word	0x000002c0
        /*3400*/ 	.word	0x000000ff
        /*3404*/ 	.word	0x00000018
        /*3408*/ 	.short	0x0100
        /*340a*/ 	.byte	0x08
	.zero		1


	//   ....[7]....
        /*340c*/ 	.word	0x000002d0
        /*3410*/ 	.word	0x000000ff
        /*3414*/ 	.word	0x00000068
        /*3418*/ 	.short	0x0100
        /*341a*/ 	.byte	0x08
	.zero		1


	//   ....[8]....
        /*341c*/ 	.word	0x000002e0
        /*3420*/ 	.word	0x000000ff
        /*3424*/ 	.word	0x00000020
        /*3428*/ 	.short	0x0100
        /*342a*/ 	.byte	0x08
	.zero		1


	//   ....[9]....
        /*342c*/ 	.word	0x000002f0
        /*3430*/ 	.word	0x000000ff
        /*3434*/ 	.word	0x00000070
        /*3438*/ 	.short	0x0100
        /*343a*/ 	.byte	0x08
	.zero		1


	//   ....[10]....
        /*343c*/ 	.word	0x00000300
        /*3440*/ 	.word	0x000000ff
        /*3444*/ 	.word	0x00000028
        /*3448*/ 	.short	0x0100
        /*344a*/ 	.byte	0x08
	.zero		1


	//   ....[11]....
        /*344c*/ 	.word	0x00000310
        /*3450*/ 	.word	0x000000ff
        /*3454*/ 	.word	0x00000078
        /*3458*/ 	.short	0x0100
        /*345a*/ 	.byte	0x08
	.zero		1


	//   ....[12]....
        /*345c*/ 	.word	0x00000320
        /*3460*/ 	.word	0x000000ff
        /*3464*/ 	.word	0x00000030
        /*3468*/ 	.short	0x0100
        /*346a*/ 	.byte	0x08
	.zero		1


	//   ....[13]....
        /*346c*/ 	.word	0x00000330
        /*3470*/ 	.word	0x000000ff
        /*3474*/ 	.word	0x00000080
        /*3478*/ 	.short	0x0100
        /*347a*/ 	.byte	0x08
	.zero		1


	//   ....[14]....
        /*347c*/ 	.word	0x00000340
        /*3480*/ 	.word	0x000000ff
        /*3484*/ 	.word	0x00000038
        /*3488*/ 	.short	0x0100
        /*348a*/ 	.byte	0x08
	.zero		1


	//   ....[15]....
        /*348c*/ 	.word	0x00000350
        /*3490*/ 	.word	0x000000ff
        /*3494*/ 	.word	0x00000088
        /*3498*/ 	.short	0x0100
        /*349a*/ 	.byte	0x08
	.zero		1


	//   ....[16]....
        /*349c*/ 	.word	0x00000360
        /*34a0*/ 	.word	0x000000ff
        /*34a4*/ 	.word	0x00000040
        /*34a8*/ 	.short	0x0100
        /*34aa*/ 	.byte	0x08
	.zero		1


	//   ....[17]....
        /*34ac*/ 	.word	0x00000370
        /*34b0*/ 	.word	0x000000ff
        /*34b4*/ 	.word	0x00000090
        /*34b8*/ 	.short	0x0100
        /*34ba*/ 	.byte	0x08
	.zero		1


	//   ....[18]....
        /*34bc*/ 	.word	0x00000380
        /*34c0*/ 	.word	0x000000ff
        /*34c4*/ 	.word	0x00000048
        /*34c8*/ 	.short	0x0100
        /*34ca*/ 	.byte	0x08
	.zero		1


	//   ....[19]....
        /*34cc*/ 	.word	0x00000390
        /*34d0*/ 	.word	0x000000ff
        /*34d4*/ 	.word	0x00000098
        /*34d8*/ 	.short	0x0100
        /*34da*/ 	.byte	0x08
	.zero		1


	//   ....[20]....
        /*34dc*/ 	.word	0x00000800
        /*34e0*/ 	.word	0x000000ff
        /*34e4*/ 	.word	0x000000b0
        /*34e8*/ 	.short	0x0100
        /*34ea*/ 	.byte	0x06
	.zero		1


	//   ....[21]....
        /*34ec*/ 	.word	0x00000890
        /*34f0*/ 	.word	0x000000ff
        /*34f4*/ 	.word	0x000000b8
        /*34f8*/ 	.short	0x0100
        /*34fa*/ 	.byte	0x06
	.zero		1


	//   ....[22]....
        /*34fc*/ 	.word	0x00001600
        /*3500*/ 	.word	0x00000003
        /*3504*/ 	.word	0x00000000
        /*3508*/ 	.short	0x010a
        /*350a*/ 	.byte	0x3f
	.zero		1


	//   ....[23]....
        /*350c*/ 	.word	0x00001640
        /*3510*/ 	.word	0x00000003
        /*3514*/ 	.word	0x00000000
        /*3518*/ 	.short	0x010a
        /*351a*/ 	.byte	0x3f
	.zero		1


	//   ....[24]....
        /*351c*/ 	.word	0x00002860
        /*3520*/ 	.word	0x000000ff
        /*3524*/ 	.word	0x00000000
        /*3528*/ 	.short	0x010a
        /*352a*/ 	.byte	0x04
	.zero		1


	//   ....[25]....
        /*352c*/ 	.word	0x000028a0
        /*3530*/ 	.word	0x000000ff
        /*3534*/ 	.word	0x00000000
        /*3538*/ 	.short	0x010a
        /*353a*/ 	.byte	0x04
	.zero		1


	//   ....[26]....
        /*353c*/ 	.word	0x000050b0
        /*3540*/ 	.word	0x00000005
        /*3544*/ 	.word	0x00000000
        /*3548*/ 	.short	0x0101
        /*354a*/ 	.byte	0x3f
	.zero		1


	//   ....[27]....
        /*354c*/ 	.word	0x00005280
        /*3550*/ 	.word	0x00000000
        /*3554*/ 	.word	0x00000000
        /*3558*/ 	.short	0x0101
        /*355a*/ 	.byte	0x3f
	.zero		1


	//   ....[28]....
        /*355c*/ 	.word	0x00029a20
        /*3560*/ 	.word	0x0000000f
        /*3564*/ 	.word	0x00000050
        /*3568*/ 	.short	0x010a
        /*356a*/ 	.byte	0x3f
	.zero		1


	//   ....[29]....
        /*356c*/ 	.word	0x00029db0
        /*3570*/ 	.word	0x00000002
        /*3574*/ 	.word	0x000000b8
        /*3578*/ 	.short	0x0101
        /*357a*/ 	.byte	0x3f
	.zero		1


	//   ....[30]....
        /*357c*/ 	.word	0x0002a560
        /*3580*/ 	.word	0x00000005
        /*3584*/ 	.word	0x00000000
        /*3588*/ 	.short	0x010a
        /*358a*/ 	.byte	0x3f
	.zero		1


	//   ....[31]....
        /*358c*/ 	.word	0x0002a5f0
        /*3590*/ 	.word	0x00000007
        /*3594*/ 	.word	0x00000000
        /*3598*/ 	.short	0x010a
        /*359a*/ 	.byte	0x3f
	.zero		1


	//   ....[32]....
        /*359c*/ 	.word	0x0002a680
        /*35a0*/ 	.word	0x00000007
        /*35a4*/ 	.word	0x00000000
        /*35a8*/ 	.short	0x010a
        /*35aa*/ 	.byte	0x3f
	.zero		1


	//   ....[33]....
        /*35ac*/ 	.word	0x0002a710
        /*35b0*/ 	.word	0x00000007
        /*35b4*/ 	.word	0x00000000
        /*35b8*/ 	.short	0x010a
        /*35ba*/ 	.byte	0x3f
	.zero		1


	//   ....[34]....
        /*35bc*/ 	.word	0x0002a7a0
        /*35c0*/ 	.word	0x00000007
        /*35c4*/ 	.word	0x00000000
        /*35c8*/ 	.short	0x010a
        /*35ca*/ 	.byte	0x3f
	.zero		1


	//   ....[35]....
        /*35cc*/ 	.word	0x0002a830
        /*35d0*/ 	.word	0x00000007
        /*35d4*/ 	.word	0x00000000
        /*35d8*/ 	.short	0x010a
        /*35da*/ 	.byte	0x3f
	.zero		1


	//   ....[36]....
        /*35dc*/ 	.word	0x0002a8c0
        /*35e0*/ 	.word	0x00000007
        /*35e4*/ 	.word	0x00000000
        /*35e8*/ 	.short	0x010a
        /*35ea*/ 	.byte	0x3f
	.zero		1


	//   ....[37]....
        /*35ec*/ 	.word	0x0002a950
        /*35f0*/ 	.word	0x00000007
        /*35f4*/ 	.word	0x00000000
        /*35f8*/ 	.short	0x010a
        /*35fa*/ 	.byte	0x3f
	.zero		1


	//   ....[38]....
        /*35fc*/ 	.word	0x0002a9e0
        /*3600*/ 	.word	0x00000007
        /*3604*/ 	.word	0x00000000
        /*3608*/ 	.short	0x010a
        /*360a*/ 	.byte	0x3f
	.zero		1


	//   ....[39]....
        /*360c*/ 	.word	0x0002aa70
        /*3610*/ 	.word	0x00000003
        /*3614*/ 	.word	0x00000000
        /*3618*/ 	.short	0x010a
        /*361a*/ 	.byte	0x3f
	.zero		1


	//   ....[40]....
        /*361c*/ 	.word	0x0002aad0
        /*3620*/ 	.word	0x00000003
        /*3624*/ 	.word	0x00000000
        /*3628*/ 	.short	0x010a
        /*362a*/ 	.byte	0x3f
	.zero		1


	//   ....[41]....
        /*362c*/ 	.word	0x0002ab30
        /*3630*/ 	.word	0x00000007
        /*3634*/ 	.word	0x00000000
        /*3638*/ 	.short	0x010a
        /*363a*/ 	.byte	0x3f
	.zero		1


	//   ....[42]....
        /*363c*/ 	.word	0x0002ac00
        /*3640*/ 	.word	0x0000000f
        /*3644*/ 	.word	0x00000050
        /*3648*/ 	.short	0x010a
        /*364a*/ 	.byte	0x3f
	.zero		1


	//   ....[43]....
        /*364c*/ 	.word	0x0002acd0
        /*3650*/ 	.word	0x00000005
        /*3654*/ 	.word	0x00000000
        /*3658*/ 	.short	0x010a
        /*365a*/ 	.byte	0x3f
	.zero		1


	//   ....[44]....
        /*365c*/ 	.word	0x0002ad20
        /*3660*/ 	.word	0x00000007
        /*3664*/ 	.word	0x00000000
        /*3668*/ 	.short	0x010a
        /*366a*/ 	.byte	0x3f
	.zero		1


	//   ....[45]....
        /*366c*/ 	.word	0x0002ad70
        /*3670*/ 	.word	0x00000007
        /*3674*/ 	.word	0x00000000
        /*3678*/ 	.short	0x010a
        /*367a*/ 	.byte	0x3f
	.zero		1


	//   ....[46]....
        /*367c*/ 	.word	0x0002adc0
        /*3680*/ 	.word	0x00000007
        /*3684*/ 	.word	0x00000000
        /*3688*/ 	.short	0x010a
        /*368a*/ 	.byte	0x3f
	.zero		1


	//   ....[47]....
        /*368c*/ 	.word	0x0002ae10
        /*3690*/ 	.word	0x00000007
        /*3694*/ 	.word	0x00000000
        /*3698*/ 	.short	0x010a
        /*369a*/ 	.byte	0x3f
	.zero		1


	//   ....[48]....
        /*369c*/ 	.word	0x0002ae60
        /*36a0*/ 	.word	0x00000007
        /*36a4*/ 	.word	0x00000000
        /*36a8*/ 	.short	0x010a
        /*36aa*/ 	.byte	0x3f
	.zero		1


	//   ....[49]....
        /*36ac*/ 	.word	0x0002aeb0
        /*36b0*/ 	.word	0x00000007
        /*36b4*/ 	.word	0x00000000
        /*36b8*/ 	.short	0x010a
        /*36ba*/ 	.byte	0x3f
	.zero		1


	//   ....[50]....
        /*36bc*/ 	.word	0x0002af00
        /*36c0*/ 	.word	0x00000007
        /*36c4*/ 	.word	0x00000000
        /*36c8*/ 	.short	0x010a
        /*36ca*/ 	.byte	0x3f
	.zero		1


	//   ....[51]....
        /*36cc*/ 	.word	0x0002af50
        /*36d0*/ 	.word	0x00000007
        /*36d4*/ 	.word	0x00000000
        /*36d8*/ 	.short	0x010a
        /*36da*/ 	.byte	0x3f
	.zero		1


	//----- nvinfo : EIATTR_NUM_MBARRIERS
	.align		4
.L_37:
        /*36dc*/ 	.byte	0x03, 0x38
        /*36de*/ 	.short	0x0016


	//----- nvinfo : EIATTR_EXIT_INSTR_OFFSETS
	.align		4
        /*36e0*/ 	.byte	0x04, 0x1c
        /*36e2*/ 	.short	(.L_39 - .L_38)


	//   ....[0]....
.L_38:
        /*36e4*/ 	.word	0x00000aa0


	//   ....[1]....
        /*36e8*/ 	.word	0x000012d0


	//   ....[2]....
        /*36ec*/ 	.word	0x000290f0


	//   ....[3]....
        /*36f0*/ 	.word	0x000296a0


	//   ....[4]....
        /*36f4*/ 	.word	0x0002aac0


	//----- nvinfo : EIATTR_MAX_THREADS
	.align		4
.L_39:
        /*36f8*/ 	.byte	0x04, 0x05
        /*36fa*/ 	.short	(.L_41 - .L_40)
.L_40:
        /*36fc*/ 	.word	0x00000180
        /*3700*/ 	.word	0x00000001
        /*3704*/ 	.word	0x00000001


	//----- nvinfo : EIATTR_CRS_STACK_SIZE
	.align		4
.L_41:
        /*3708*/ 	.byte	0x04, 0x1e
        /*370a*/ 	.short	(.L_43 - .L_42)
.L_42:
        /*370c*/ 	.word	0x00000000


	//----- nvinfo : EIATTR_CBANK_PARAM_SIZE
	.align		4
.L_43:
        /*3710*/ 	.byte	0x03, 0x19
        /*3712*/ 	.short	0x0470


	//----- nvinfo : EIATTR_PARAM_CBANK
	.align		4
        /*3714*/ 	.byte	0x04, 0x0a
        /*3716*/ 	.short	(.L_45 - .L_44)
	.align		4
.L_44:
        /*3718*/ 	.word	index@(.nv.constant0._ZN7cutlass13device_kernelINS_4gemm6kernel13GemmUniversalIN4cute5tupleIJiiiiEEENS1_10collective13CollectiveMmaINS1_34MainloopSm90TmaGmmaWarpSpecializedILi10ENS5_IJNS4_1CILi2EEENSA_ILi1EEESC_EEENS1_35KernelTmaWarpSpecializedCooperativeEEENS5_IJNSA_ILi192EEENSA_ILi512EEENSA_ILi16EEEEEENS_10bfloat16_tENS5_IJlSC_lEEESK_SL_NS4_8TiledMMAINS4_8MMA_AtomIJNS4_4SM904GMMA28MMA_64x256x16_F32BF16BF16_SSILNSP_5MajorE0ELSR_0ELNSP_7ScaleInE1ELSS_1EEEEEENS4_6LayoutISD_NS5_IJSC_NSA_ILi0EEESW_EEEEENS5_IJNS4_10UnderscoreESZ_SZ_EEEEENS4_13SM90_TMA_LOADENS4_14ComposedLayoutINS4_7SwizzleILi1ELi4ELi3EEENS4_18smem_ptr_flag_bitsILi16EEENSV_INS5_IJNSA_ILi8EEESI_EEENS5_IJSI_SC_EEEEEEEvNS4_8identityENS4_23SM90_TMA_LOAD_MULTICASTES1C_vS1D_EENS_8epilogue10collective6detail29Sm90TmaWarpSpecializedAdapterINS1H_15DefaultEpilogueISK_SL_SL_NS1G_6thread17LinearCombinationISK_Li1EffLNS1L_9ScaleType4KindE0ELNS_15FloatRoundStyleE2ESK_EENS1_15EpilogueDefaultEEEEEvvEEEEvNT_6ParamsE)
        /*371c*/ 	.short	0x0210
        /*371e*/ 	.short	0x0470


	//----- nvinfo : EIATTR_SW_WAR
	.align		4
.L_45:
        /*3720*/ 	.byte	0x04, 0x36
        /*3722*/ 	.short	(.L_47 - .L_46)
.L_46:
        /*3724*/ 	.word	0x00000008
.L_47:


//--------------------- .nv.callgraph             --------------------------
	.section	.nv.callgraph,"",@"SHT_CUDA_CALLGRAPH"
	.align	4
	.sectionentsize	8
	.align		4
        /*0000*/ 	.word	0x00000000
	.align		4
        /*0004*/ 	.word	0xffffffff
	.align		4
        /*0008*/ 	.word	index@(_ZN7cutlass13device_kernelINS_4gemm6kernel13GemmUniversalIN4cute5tupleIJiiiiEEENS1_10collective13CollectiveMmaINS1_34MainloopSm90TmaGmmaWarpSpecializedILi10ENS5_IJNS4_1CILi2EEENSA_ILi1EEESC_EEENS1_35KernelTmaWarpSpecializedCooperativeEEENS5_IJNSA_ILi192EEENSA_ILi512EEENSA_ILi16EEEEEENS_10bfloat16_tENS5_IJlSC_lEEESK_SL_NS4_8TiledMMAINS4_8MMA_AtomIJNS4_4SM904GMMA28MMA_64x256x16_F32BF16BF16_SSILNSP_5MajorE0ELSR_0ELNSP_7ScaleInE1ELSS_1EEEEEENS4_6LayoutISD_NS5_IJSC_NSA_ILi0EEESW_EEEEENS5_IJNS4_10UnderscoreESZ_SZ_EEEEENS4_13SM90_TMA_LOADENS4_14ComposedLayoutINS4_7SwizzleILi1ELi4ELi3EEENS4_18smem_ptr_flag_bitsILi16EEENSV_INS5_IJNSA_ILi8EEESI_EEENS5_IJSI_SC_EEEEEEEvNS4_8identityENS4_23SM90_TMA_LOAD_MULTICASTES1C_vS1D_EENS_8epilogue10collective6detail29Sm90TmaWarpSpecializedAdapterINS1H_15DefaultEpilogueISK_SL_SL_NS1G_6thread17LinearCombinationISK_Li1EffLNS1L_9ScaleType4KindE0ELNS_15FloatRoundStyleE2ESK_EENS1_15EpilogueDefaultEEEEEvvEEEEvNT_6ParamsE)
	.align		4
        /*000c*/ 	.word	index@(__assertfail)
	.align		4
        /*0010*/ 	.word	0x00000000
	.align		4
        /*0014*/ 	.word	0xfffffffe
	.align		4
        /*0018*/ 	.word	0x00000000
	.align		4
        /*001c*/ 	.word	0xfffffffd
	.align		4
        /*0020*/ 	.word	0x00000000
	.align		4
        /*0024*/ 	.word	0xfffffffc


//--------------------- .nv.constant4             --------------------------
	.section	.nv.constant4,"a",@progbits
	.align	8
	.align		8
.nv.constant4:
        /*0000*/ 	.dword	__assertfail
	.align		8
        /*0008*/ 	.dword	__unnamed_1
	.align		8
        /*0010*/ 	.dword	_ZN40_INTERNAL_2ec64c15_4_k_cu_048ed764_102614cuda3std3__45__cpo5beginE
	.align		8
        /*0018*/ 	.dword	_ZN40_INTERNAL_2ec64c15_4_k_cu_048ed764_102614cuda3std3__45__cpo3endE
	.align		8
        /*0020*/ 	.dword	_ZN40_INTERNAL_2ec64c15_4_k_cu_048ed764_102614cuda3std3__45__cpo6cbeginE
	.align		8
        /*0028*/ 	.dword	_ZN40_INTERNAL_2ec64c15_4_k_cu_048ed764_102614cuda3std3__45__cpo4cendE
	.align		8
        /*0030*/ 	.dword	_ZN40_INTERNAL_2ec64c15_4_k_cu_048ed764_102614cuda3std3__442_GLOBAL__N__2ec64c15_4_k_cu_048ed764_102616ignoreE
	.align		8
        /*0038*/ 	.dword	_ZN40_INTERNAL_2ec64c15_4_k_cu_048ed764_102614cuda3std3__419piecewise_constructE
	.align		8
        /*0040*/ 	.dword	_ZN40_INTERNAL_2ec64c15_4_k_cu_048ed764_102614cuda3std3__48in_placeE
	.align		8
        /*0048*/ 	.dword	_ZN40_INTERNAL_2ec64c15_4_k_cu_048ed764_102614cuda3std6ranges3__45__cpo4swapE
	.align		8
        /*0050*/ 	.dword	_ZN40_INTERNAL_2ec64c15_4_k_cu_048ed764_102614cuda3std6ranges3__45__cpo9iter_moveE
	.align		8
        /*0058*/ 	.dword	_ZN40_INTERNAL_2ec64c15_4_k_cu_048ed764_102614cute7productE
	.align		8
        /*0060*/ 	.dword	_ZN40_INTERNAL_2ec64c15_4_k_cu_048ed764_102614cute1_E
	.align		8
        /*0068*/ 	.dword	$str$22
	.align		8
        /*0070*/ 	.dword	$str$23


//--------------------- .text._ZN7cutlass13device_kernelINS_4gemm6kernel13GemmUniversalIN4cute5tupleIJiiiiEEENS1_10collective13CollectiveMmaINS1_34MainloopSm90TmaGmmaWarpSpecializedILi10ENS5_IJNS4_1CILi2EEENSA_ILi1EEESC_EEENS1_35KernelTmaWarpSpecializedCooperativeEEENS5_IJNSA_ILi192EEENSA_ILi512EEENSA_ILi16EEEEEENS_10bfloat16_tENS5_IJlSC_lEEESK_SL_NS4_8TiledMMAINS4_8MMA_AtomIJNS4_4SM904GMMA28MMA_64x256x16_F32BF16BF16_SSILNSP_5MajorE0ELSR_0ELNSP_7ScaleInE1ELSS_1EEEEEENS4_6LayoutISD_NS5_IJSC_NSA_ILi0EEESW_EEEEENS5_IJNS4_10UnderscoreESZ_SZ_EEEEENS4_13SM90_TMA_LOADENS4_14ComposedLayoutINS4_7SwizzleILi1ELi4ELi3EEENS4_18smem_ptr_flag_bitsILi16EEENSV_INS5_IJNSA_ILi8EEESI_EEENS5_IJSI_SC_EEEEEEEvNS4_8identityENS4_23SM90_TMA_LOAD_MULTICASTES1C_vS1D_EENS_8epilogue10collective6detail29Sm90TmaWarpSpecializedAdapterINS1H_15DefaultEpilogueISK_SL_SL_NS1G_6thread17LinearCombinationISK_Li1EffLNS1L_9ScaleType4KindE0ELNS_15FloatRoundStyleE2ESK_EENS1_15EpilogueDefaultEEEEEvvEEEEvNT_6ParamsE --------------------------
	.section	.text._ZN7cutlass13device_kernelINS_4gemm6kernel13GemmUniversalIN4cute5tupleIJiiiiEEENS1_10collective13CollectiveMmaINS1_34MainloopSm90TmaGmmaWarpSpecializedILi10ENS5_IJNS4_1CILi2EEENSA_ILi1EEESC_EEENS1_35KernelTmaWarpSpecializedCooperativeEEENS5_IJNSA_ILi192EEENSA_ILi512EEENSA_ILi16EEEEEENS_10bfloat16_tENS5_IJlSC_lEEESK_SL_NS4_8TiledMMAINS4_8MMA_AtomIJNS4_4SM904GMMA28MMA_64x256x16_F32BF16BF16_SSILNSP_5MajorE0ELSR_0ELNSP_7ScaleInE1ELSS_1EEEEEENS4_6LayoutISD_NS5_IJSC_NSA_ILi0EEESW_EEEEENS5_IJNS4_10UnderscoreESZ_SZ_EEEEENS4_13SM90_TMA_LOADENS4_14ComposedLayoutINS4_7SwizzleILi1ELi4ELi3EEENS4_18smem_ptr_flag_bitsILi16EEENSV_INS5_IJNSA_ILi8EEESI_EEENS5_IJSI_SC_EEEEEEEvNS4_8identityENS4_23SM90_TMA_LOAD_MULTICASTES1C_vS1D_EENS_8epilogue10collective6detail29Sm90TmaWarpSpecializedAdapterINS1H_15DefaultEpilogueISK_SL_SL_NS1G_6thread17LinearCombinationISK_Li1EffLNS1L_9ScaleType4KindE0ELNS_15FloatRoundStyleE2ESK_EENS1_15EpilogueDefaultEEEEEvvEEEEvNT_6ParamsE,"ax",@progbits
	.align	128
.text._ZN7cutlass13device_kernelINS_4gemm6kernel13GemmUniversalIN4cute5tupleIJiiiiEEENS1_10collective13CollectiveMmaINS1_34MainloopSm90TmaGmmaWarpSpecializedILi10ENS5_IJNS4_1CILi2EEENSA_ILi1EEESC_EEENS1_35KernelTmaWarpSpecializedCooperativeEEENS5_IJNSA_ILi192EEENSA_ILi512EEENSA_ILi16EEEEEENS_10bfloat16_tENS5_IJlSC_lEEESK_SL_NS4_8TiledMMAINS4_8MMA_AtomIJNS4_4SM904GMMA28MMA_64x256x16_F32BF16BF16_SSILNSP_5MajorE0ELSR_0ELNSP_7ScaleInE1ELSS_1EEEEEENS4_6LayoutISD_NS5_IJSC_NSA_ILi0EEESW_EEEEENS5_IJNS4_10UnderscoreESZ_SZ_EEEEENS4_13SM90_TMA_LOADENS4_14ComposedLayoutINS4_7SwizzleILi1ELi4ELi3EEENS4_18smem_ptr_flag_bitsILi16EEENSV_INS5_IJNSA_ILi8EEESI_EEENS5_IJSI_SC_EEEEEEEvNS4_8identityENS4_23SM90_TMA_LOAD_MULTICASTES1C_vS1D_EENS_8epilogue10collective6detail29Sm90TmaWarpSpecializedAdapterINS1H_15DefaultEpilogueISK_SL_SL_NS1G_6thread17LinearCombinationISK_Li1EffLNS1L_9ScaleType4KindE0ELNS_15FloatRoundStyleE2ESK_EENS1_15EpilogueDefaultEEEEEvvEEEEvNT_6ParamsE:
        .type           _ZN7cutlass13device_kernelINS_4gemm6kernel13GemmUniversalIN4cute5tupleIJiiiiEEENS1_10collective13CollectiveMmaINS1_34MainloopSm90TmaGmmaWarpSpecializedILi10ENS5_IJNS4_1CILi2EEENSA_ILi1EEESC_EEENS1_35KernelTmaWarpSpecializedCooperativeEEENS5_IJNSA_ILi192EEENSA_ILi512EEENSA_ILi16EEEEEENS_10bfloat16_tENS5_IJlSC_lEEESK_SL_NS4_8TiledMMAINS4_8MMA_AtomIJNS4_4SM904GMMA28MMA_64x256x16_F32BF16BF16_SSILNSP_5MajorE0ELSR_0ELNSP_7ScaleInE1ELSS_1EEEEEENS4_6LayoutISD_NS5_IJSC_NSA_ILi0EEESW_EEEEENS5_IJNS4_10UnderscoreESZ_SZ_EEEEENS4_13SM90_TMA_LOADENS4_14ComposedLayoutINS4_7SwizzleILi1ELi4ELi3EEENS4_18smem_ptr_flag_bitsILi16EEENSV_INS5_IJNSA_ILi8EEESI_EEENS5_IJSI_SC_EEEEEEEvNS4_8identityENS4_23SM90_TMA_LOAD_MULTICASTES1C_vS1D_EENS_8epilogue10collective6detail29Sm90TmaWarpSpecializedAdapterINS1H_15DefaultEpilogueISK_SL_SL_NS1G_6thread17LinearCombinationISK_Li1EffLNS1L_9ScaleType4KindE0ELNS_15FloatRoundStyleE2ESK_EENS1_15EpilogueDefaultEEEEEvvEEEEvNT_6ParamsE,@function
        .size           _ZN7cutlass13device_kernelINS_4gemm6kernel13GemmUniversalIN4cute5tupleIJiiiiEEENS1_10collective13CollectiveMmaINS1_34MainloopSm90TmaGmmaWarpSpecializedILi10ENS5_IJNS4_1CILi2EEENSA_ILi1EEESC_EEENS1_35KernelTmaWarpSpecializedCooperativeEEENS5_IJNSA_ILi192EEENSA_ILi512EEENSA_ILi16EEEEEENS_10bfloat16_tENS5_IJlSC_lEEESK_SL_NS4_8TiledMMAINS4_8MMA_AtomIJNS4_4SM904GMMA28MMA_64x256x16_F32BF16BF16_SSILNSP_5MajorE0ELSR_0ELNSP_7ScaleInE1ELSS_1EEEEEENS4_6LayoutISD_NS5_IJSC_NSA_ILi0EEESW_EEEEENS5_IJNS4_10UnderscoreESZ_SZ_EEEEENS4_13SM90_TMA_LOADENS4_14ComposedLayoutINS4_7SwizzleILi1ELi4ELi3EEENS4_18smem_ptr_flag_bitsILi16EEENSV_INS5_IJNSA_ILi8EEESI_EEENS5_IJSI_SC_EEEEEEEvNS4_8identityENS4_23SM90_TMA_LOAD_MULTICASTES1C_vS1D_EENS_8epilogue10collective6detail29Sm90TmaWarpSpecializedAdapterINS1H_15DefaultEpilogueISK_SL_SL_NS1G_6thread17LinearCombinationISK_Li1EffLNS1L_9ScaleType4KindE0ELNS_15FloatRoundStyleE2ESK_EENS1_15EpilogueDefaultEEEEEvvEEEEvNT_6ParamsE,(.L_x_1104 - _ZN7cutlass13device_kernelINS_4gemm6kernel13GemmUniversalIN4cute5tupleIJiiiiEEENS1_10collective13CollectiveMmaINS1_34MainloopSm90TmaGmmaWarpSpecializedILi10ENS5_IJNS4_1CILi2EEENSA_ILi1EEESC_EEENS1_35KernelTmaWarpSpecializedCooperativeEEENS5_IJNSA_ILi192EEENSA_ILi512EEENSA_ILi16EEEEEENS_10bfloat16_tENS5_IJlSC_lEEESK_SL_NS4_8TiledMMAINS4_8MMA_AtomIJNS4_4SM904GMMA28MMA_64x256x16_F32BF16BF16_SSILNSP_5MajorE0ELSR_0ELNSP_7ScaleInE1ELSS_1EEEEEENS4_6LayoutISD_NS5_IJSC_NSA_ILi0EEESW_EEEEENS5_IJNS4_10UnderscoreESZ_SZ_EEEEENS4_13SM90_TMA_LOADENS4_14ComposedLayoutINS4_7SwizzleILi1ELi4ELi3EEENS4_18smem_ptr_flag_bitsILi16EEENSV_INS5_IJNSA_ILi8EEESI_EEENS5_IJSI_SC_EEEEEEEvNS4_8identityENS4_23SM90_TMA_LOAD_MULTICASTES1C_vS1D_EENS_8epilogue10collective6detail29Sm90TmaWarpSpecializedAdapterINS1H_15DefaultEpilogueISK_SL_SL_NS1G_6thread17LinearCombinationISK_Li1EffLNS1L_9ScaleType4KindE0ELNS_15FloatRoundStyleE2ESK_EENS1_15EpilogueDefaultEEEEEvvEEEEvNT_6ParamsE)
        .other          _ZN7cutlass13device_kernelINS_4gemm6kernel13GemmUniversalIN4cute5tupleIJiiiiEEENS1_10collective13CollectiveMmaINS1_34MainloopSm90TmaGmmaWarpSpecializedILi10ENS5_IJNS4_1CILi2EEENSA_ILi1EEESC_EEENS1_35KernelTmaWarpSpecializedCooperativeEEENS5_IJNSA_ILi192EEENSA_ILi512EEENSA_ILi16EEEEEENS_10bfloat16_tENS5_IJlSC_lEEESK_SL_NS4_8TiledMMAINS4_8MMA_AtomIJNS4_4SM904GMMA28MMA_64x256x16_F32BF16BF16_SSILNSP_5MajorE0ELSR_0ELNSP_7ScaleInE1ELSS_1EEEEEENS4_6LayoutISD_NS5_IJSC_NSA_ILi0EEESW_EEEEENS5_IJNS4_10UnderscoreESZ_SZ_EEEEENS4_13SM90_TMA_LOADENS4_14ComposedLayoutINS4_7SwizzleILi1ELi4ELi3EEENS4_18smem_ptr_flag_bitsILi16EEENSV_INS5_IJNSA_ILi8EEESI_EEENS5_IJSI_SC_EEEEEEEvNS4_8identityENS4_23SM90_TMA_LOAD_MULTICASTES1C_vS1D_EENS_8epilogue10collective6detail29Sm90TmaWarpSpecializedAdapterINS1H_15DefaultEpilogueISK_SL_SL_NS1G_6thread17LinearCombinationISK_Li1EffLNS1L_9ScaleType4KindE0ELNS_15FloatRoundStyleE2ESK_EENS1_15EpilogueDefaultEEEEEvvEEEEvNT_6ParamsE,@"STO_CUDA_ENTRY STV_DEFAULT"
_ZN7cutlass13device_kernelINS_4gemm6kernel13GemmUniversalIN4cute5tupleIJiiiiEEENS1_10collective13CollectiveMmaINS1_34MainloopSm90TmaGmmaWarpSpecializedILi10ENS5_IJNS4_1CILi2EEENSA_ILi1EEESC_EEENS1_35KernelTmaWarpSpecializedCooperativeEEENS5_IJNSA_ILi192EEENSA_ILi512EEENSA_ILi16EEEEEENS_10bfloat16_tENS5_IJlSC_lEEESK_SL_NS4_8TiledMMAINS4_8MMA_AtomIJNS4_4SM904GMMA28MMA_64x256x16_F32BF16BF16_SSILNSP_5MajorE0ELSR_0ELNSP_7ScaleInE1ELSS_1EEEEEENS4_6LayoutISD_NS5_IJSC_NSA_ILi0EEESW_EEEEENS5_IJNS4_10UnderscoreESZ_SZ_EEEEENS4_13SM90_TMA_LOADENS4_14ComposedLayoutINS4_7SwizzleILi1ELi4ELi3EEENS4_18smem_ptr_flag_bitsILi16EEENSV_INS5_IJNSA_ILi8EEESI_EEENS5_IJSI_SC_EEEEEEEvNS4_8identityENS4_23SM90_TMA_LOAD_MULTICASTES1C_vS1D_EENS_8epilogue10collective6detail29Sm90TmaWarpSpecializedAdapterINS1H_15DefaultEpilogueISK_SL_SL_NS1G_6thread17LinearCombinationISK_Li1EffLNS1L_9ScaleType4KindE0ELNS_15FloatRoundStyleE2ESK_EENS1_15EpilogueDefaultEEEEEvvEEEEvNT_6ParamsE:
[----:B------:R-:W0:Y:S02]  /*0000*/  LDC R1, c[0x0][0x28] ;  /* 0x00000a00ff017b82 */ /* 0x000e240000000800 */
[----:B0-----:R-:W-:Y:S01]  /*0010*/  VIADD R1, R1, 0xfffff680 ;  /* 0xfffff68001017836 */ /* 0x001fe20000000000 */
[----:B------:R-:W0:Y:S01]  /*0020*/  S2R R6, SR_TID.X ;  /* 0x0000000000067919 */ /* 0x000e220000002100 */
[----:B------:R-:W-:Y:S01]  /*0030*/  ELECT P0, URZ, PT ;  /* 0x00000000003f782f */ /* 0x000fe20003800000 */
[----:B------:R-:W-:Y:S01]  /*0040*/  BSSY B0, `(.L_x_0) ;  /* 0x000000f000007945 */ /* 0x000fe20003800000 */
[--C-:B0-----:R-:W-:Y:S02]  /*0050*/  SHF.R.U32.HI R0, RZ, 0x5, R6.reuse ;  /* 0x00000005ff007819 */ /* 0x101fe40000011606 */
[----:B------:R-:W-:-:S03]  /*0060*/  SHF.R.U32.HI R3, RZ, 0x7, R6 ;  /* 0x00000007ff037819 */ /* 0x000fc60000011606 */
[----:B------:R-:W0:Y:S04]  /*0070*/  SHFL.IDX PT, R2, R0, RZ, 0x1f ;  /* 0x00001fff00027589 */ /* 0x000e2800000e0000 */
[----:B------:R1:W2:Y:S01]  /*0080*/  SHFL.IDX PT, R5, R3, RZ, 0x1f ;  /* 0x00001fff03057589 */ /* 0x0002a200000e0000 */
[----:B0-----:R-:W-:-:S13]  /*0090*/  ISETP.NE.OR P0, PT, R2, RZ, !P0 ;  /* 0x000000ff0200720c */ /* 0x001fda0004705670 */
[----:B-12---:R-:W-:Y:S05]  /*00a0*/  @P0 BRA `(.L_x_1) ;  /* 0x0000000000200947 */ /* 0x006fea0003800000 */
[----:B------:R-:W-:Y:S02]  /*00b0*/  ULDC.64 UR4, c[0x0][0x198] ;  /* 0x0000660000047ab9 */ /* 0x000fe40000000a00 */
[----:B------:R-:W-:Y:S02]  /*00c0*/  UIADD3 UR6, UP0, UR4, 0xf0, URZ ;  /* 0x000000f004067890 */ /* 0x000fe4000ff1e03f */
[----:B------:R-:W-:Y:S02]  /*00d0*/  UIADD3 UR4, UP1, UR4, 0x1f0, URZ ;  /* 0x000001f004047890 */ /* 0x000fe4000ff3e03f */
[----:B------:R-:W-:Y:S02]  /*00e0*/  UIADD3.X UR7, URZ, UR5, URZ, UP0, !UPT ;  /* 0x000000053f077290 */ /* 0x000fe400087fe43f */
[----:B------:R-:W-:-:S07]  /*00f0*/  UIADD3.X UR5, URZ, UR5, URZ, UP1, !UPT ;  /* 0x000000053f057290 */ /* 0x000fce0008ffe43f */
[----:B------:R0:W-:Y:S02]  /*0100*/  UTMACCTL.PF [UR6] ;  /* 0x00000000060079b9 */ /* 0x0001e40008040000 */
[----:B------:R0:W-:Y:S02]  /*0110*/  UTMACCTL.PF [UR4] ;  /* 0x00000000040079b9 */ /* 0x0001e40008040000 */
[----:B0-----:R-:W-:Y:S01]  /*0120*/  NOP ;  /* 0x0000000000007918 */ /* 0x001fe20000000000 */
.L_x_1:
[----:B------:R-:W-:Y:S05]  /*0130*/  BSYNC B0 ;  /* 0x0000000000007941 */ /* 0x000fea0003800000 */
.L_x_0:
[----:B------:R-:W0:Y:S02]  /*0140*/  SHFL.IDX PT, R3, R0, RZ, 0x1f ;  /* 0x00001fff00037589 */ /* 0x000e2400000e0000 */
[----:B0-----:R-:W-:-:S13]  /*0150*/  ISETP.NE.AND P0, PT, R3, RZ, PT ;  /* 0x000000ff0300720c */ /* 0x001fda0003f05270 */
[----:B------:R-:W-:Y:S05]  /*0160*/  @P0 BRA `(.L_x_2) ;  /* 0x0000000000940947 */ /* 0x000fea0003800000 */
[----:B------:R-:W-:Y:S01]  /*0170*/  ELECT P0, URZ, PT ;  /* 0x00000000003f782f */ /* 0x000fe20003800000 */
[----:B------:R-:W-:-:S12]  /*0180*/  BSSY B0, `(.L_x_2) ;  /* 0x0000023000007945 */ /* 0x000fd80003800000 */
[----:B------:R-:W-:Y:S05]  /*0190*/  @!P0 BRA `(.L_x_3) ;  /* 0x0000000000848947 */ /* 0x000fea0003800000 */
[----:B------:R-:W0:Y:S01]  /*01a0*/  S2UR UR8, SR_CgaCtaId ;  /* 0x00000000000879c3 */ /* 0x000e220000008800 */
[----:B------:R-:W-:Y:S01]  /*01b0*/  UMOV UR4, 0x400 ;  /* 0x0000040000047882 */ /* 0x000fe20000000000 */
[----:B------:R-:W-:Y:S01]  /*01c0*/  UMOV UR5, 0x1 ;  /* 0x0000000100057882 */ /* 0x000fe20000000000 */
[----:B------:R-:W-:Y:S02]  /*01d0*/  UMOV UR6, 0x4 ;  /* 0x0000000400067882 */ /* 0x000fe40000000000 */
[----:B------:R-:W-:-:S04]  /*01e0*/  UIADD3 UR6, -UR6, 0x100000, URZ ;  /* 0x0010000006067890 */ /* 0x000fc8000fffe13f */
[----:B------:R-:W-:Y:S02]  /*01f0*/  USHF.L.U32 UR7, UR6, 0xb, URZ ;  /* 0x0000000b06077899 */ /* 0x000fe4000800063f */
[----:B------:R-:W-:Y:S02]  /*0200*/  USHF.L.U32 UR6, UR6, 0x1, URZ ;  /* 0x0000000106067899 */ /* 0x000fe4000800063f */
[----:B0-----:R-:W-:Y:S02]  /*0210*/  ULEA UR8, UR8, UR4, 0x18 ;  /* 0x0000000408087291 */ /* 0x001fe4000f8ec03f */
[----:B------:R-:W-:-:S04]  /*0220*/  UIADD3 UR4, -UR5, 0x100000, URZ ;  /* 0x0010000005047890 */ /* 0x000fc8000fffe13f */
[----:B------:R-:W-:Y:S02]  /*0230*/  USHF.L.U32 UR5, UR4, 0xb, URZ ;  /* 0x0000000b04057899 */ /* 0x000fe4000800063f */
[----:B------:R-:W-:Y:S01]  /*0240*/  USHF.L.U32 UR4, UR4, 0x1, URZ ;  /* 0x0000000104047899 */ /* 0x000fe2000800063f */
[----:B------:R-:W0:Y:S11]  /*0250*/  FENCE.VIEW.ASYNC.S ;  /* 0x00000000000073c6 */ /* 0x000e360000000000 */
[----:B0-----:R0:W1:Y:S01]  /*0260*/  SYNCS.EXCH.64 URZ, [UR8], UR4 ;  /* 0x00000004083f75b2 */ /* 0x0010620008000100 */
[----:B------:R0:W2:Y:S01]  /*0270*/  SYNCS.EXCH.64 URZ, [UR8+0x50], UR6 ;  /* 0x00005006083f75b2 */ /* 0x0000a20008000100 */
[----:B------:R0:W3:Y:S01]  /*0280*/  SYNCS.EXCH.64 URZ, [UR8+0x8], UR4 ;  /* 0x00000804083f75b2 */ /* 0x0000e20008000100 */
[----:B------:R0:W4:Y:S01]  /*0290*/  SYNCS.EXCH.64 URZ, [UR8+0x58], UR6 ;  /* 0x00005806083f75b2 */ /* 0x0001220008000100 */
[----:B------:R0:W0:Y:S01]  /*02a0*/  SYNCS.EXCH.64 URZ, [UR8+0x10], UR4 ;  /* 0x00001004083f75b2 */ /* 0x0000220008000100 */
        /* <DEDUP_REMOVED lines=15> */
[----:B------:R-:W-:Y:S01]  /*03a0*/  NOP ;  /* 0x0000000000007918 */ /* 0x000fe20000000000 */
.L_x_3:
[----:B0-----:R-:W-:Y:S05]  /*03b0*/  BSYNC B0 ;  /* 0x0000000000007941 */ /* 0x001fea0003800000 */
.L_x_2:
[----:B------:R-:W-:Y:S01]  /*03c0*/  SHF.R.S32.HI R4, RZ, 0x1f, R6 ;  /* 0x0000001fff047819 */ /* 0x000fe20000011406 */
[----:B------:R-:W0:Y:S01]  /*03d0*/  SHFL.IDX PT, R0, R0, RZ, 0x1f ;  /* 0x00001fff00007589 */ /* 0x000e2200000e0000 */
[----:B------:R-:W5:Y:S01]  /*03e0*/  S2UR UR8, SR_CTAID.X ;  /* 0x00000000000879c3 */ /* 0x000f620000002500 */
[----:B------:R-:W-:Y:S02]  /*03f0*/  ELECT P0, URZ, PT ;  /* 0x00000000003f782f */ /* 0x000fe40003800000 */
[----:B------:R-:W-:Y:S01]  /*0400*/  LEA.HI R4, R4, R6, RZ, 0x7 ;  /* 0x0000000604047211 */ /* 0x000fe200078f38ff */
[----:B------:R-:W-:Y:S01]  /*0410*/  ULDC UR4, c[0x0][0x150] ;  /* 0x0000540000047ab9 */ /* 0x000fe20000000800 */
[----:B------:R-:W-:Y:S01]  /*0420*/  NOP ;  /* 0x0000000000007918 */ /* 0x000fe20000000000 */
[----:B------:R-:W-:Y:S01]  /*0430*/  NOP ;  /* 0x0000000000007918 */ /* 0x000fe20000000000 */
[----:B------:R-:W-:Y:S01]  /*0440*/  LOP3.LUT R4, R4, 0xffffff80, RZ, 0xc0, !PT ;  /* 0xffffff8004047812 */ /* 0x000fe200078ec0ff */
[----:B------:R-:W-:Y:S01]  /*0450*/  IMAD.MOV.U32 R19, RZ, RZ, 0x1 ;  /* 0x00000001ff137424 */ /* 0x000fe200078e00ff */
[----:B------:R-:W1:Y:S01]  /*0460*/  LDC R10, c[0x0][0x144] ;  /* 0x00005100ff0a7b82 */ /* 0x000e620000000800 */
[----:B------:R-:W-:-:S02]  /*0470*/  ISETP.NE.AND P3, PT, R5, RZ, PT ;  /* 0x000000ff0500720c */ /* 0x000fc40003f65270 */
[----:B------:R-:W-:Y:S01]  /*0480*/  IMAD.IADD R8, R6, 0x1, -R4 ;  /* 0x0000000106087824 */ /* 0x000fe200078e0a04 */
[----:B------:R-:W-:Y:S01]  /*0490*/  SHF.R.S32.HI R6, RZ, 0x1f, R3 ;  /* 0x0000001fff067819 */ /* 0x000fe20000011403 */
[----:B------:R-:W2:Y:S03]  /*04a0*/  S2R R4, SR_CTAID.Y ;  /* 0x0000000000047919 */ /* 0x000ea60000002600 */
[----:B------:R-:W-:Y:S01]  /*04b0*/  SHF.R.S32.HI R7, RZ, 0x1f, R8 ;  /* 0x0000001fff077819 */ /* 0x000fe20000011408 */
[----:B------:R-:W3:Y:S01]  /*04c0*/  LDC R12, c[0x0][0x140] ;  /* 0x00005000ff0c7b82 */ /* 0x000ee20000000800 */
[----:B------:R-:W-:Y:S02]  /*04d0*/  LEA.HI R6, R6, R3, RZ, 0x2 ;  /* 0x0000000306067211 */ /* 0x000fe400078f10ff */
[----:B------:R-:W-:Y:S02]  /*04e0*/  LEA.HI R7, R7, R8, RZ, 0x3 ;  /* 0x0000000807077211 */ /* 0x000fe400078f18ff */
[----:B------:R-:W-:-:S02]  /*04f0*/  LOP3.LUT R6, R6, 0x3ffffffc, RZ, 0xc0, !PT ;  /* 0x3ffffffc06067812 */ /* 0x000fc400078ec0ff */
[----:B0-----:R-:W-:Y:S02]  /*0500*/  ISETP.NE.OR P0, PT, R0, RZ, !P0 ;  /* 0x000000ff0000720c */ /* 0x001fe40004705670 */
[--C-:B------:R-:W-:Y:S01]  /*0510*/  SHF.R.S32.HI R0, RZ, 0x3, R7.reuse ;  /* 0x00000003ff007819 */ /* 0x100fe20000011407 */
[----:B------:R-:W-:Y:S01]  /*0520*/  IMAD.IADD R6, R3, 0x1, -R6 ;  /* 0x0000000103067824 */ /* 0x000fe200078e0a06 */
[----:B------:R-:W-:Y:S02]  /*0530*/  SHF.R.S32.HI R7, RZ, 0x1f, R7 ;  /* 0x0000001fff077819 */ /* 0x000fe40000011407 */
[----:B-----5:R-:W-:Y:S02]  /*0540*/  I2FP.F32.U32 R9, UR8 ;  /* 0x0000000800097c45 */ /* 0x020fe40008201000 */
[----:B------:R-:W-:-:S03]  /*0550*/  LEA.HI R7, R7, R0, RZ, 0x2 ;  /* 0x0000000007077211 */ /* 0x000fc600078f10ff */
[----:B------:R-:W-:Y:S01]  /*0560*/  FMUL R9, R9, UR4 ;  /* 0x0000000409097c20 */ /* 0x000fe20008400000 */
[----:B------:R-:W-:Y:S01]  /*0570*/  LOP3.LUT R7, R7, 0xfffffffc, RZ, 0xc0, !PT ;  /* 0xfffffffc07077812 */ /* 0x000fe200078ec0ff */
[----:B------:R-:W-:Y:S01]  /*0580*/  ULDC UR4, c[0x0][0x154] ;  /* 0x0000550000047ab9 */ /* 0x000fe20000000800 */
[----:B------:R-:W-:Y:S01]  /*0590*/  VOTEU.ALL UP0, P0 ;  /* 0x00000000003f7886 */ /* 0x000fe20000000000 */
[----:B------:R-:W-:Y:S02]  /*05a0*/  VOTEU.ALL UP1, P0 ;  /* 0x00000000003f7886 */ /* 0x000fe40000020000 */
[----:B------:R-:W0:Y:S01]  /*05b0*/  F2I.U32.TRUNC.NTZ R9, R9 ;  /* 0x0000000900097305 */ /* 0x000e22000020f000 */
[----:B------:R-:W-:Y:S01]  /*05c0*/  IMAD.IADD R7, R0, 0x1, -R7 ;  /* 0x0000000100077824 */ /* 0x000fe200078e0a07 */
[----:B------:R-:W5:Y:S01]  /*05d0*/  @!UP0 S2UR UR7, SR_CgaCtaId ;  /* 0x00000000000789c3 */ /* 0x000f620000008800 */
[----:B------:R-:W-:Y:S01]  /*05e0*/  @!UP0 UMOV UR6, 0x400 ;  /* 0x0000040000068882 */ /* 0x000fe20000000000 */
[----:B--2---:R-:W-:Y:S01]  /*05f0*/  I2FP.F32.U32 R3, R4 ;  /* 0x0000000400037245 */ /* 0x004fe20000201000 */
[----:B------:R-:W-:Y:S01]  /*0600*/  IMAD R165, R6, 0x4, R7 ;  /* 0x0000000406a57824 */ /* 0x000fe200078e0207 */
[----:B---3--:R-:W-:-:S03]  /*0610*/  ISETP.EQ.U32.AND P2, PT, R12, 0x1, PT ;  /* 0x000000010c00780c */ /* 0x008fc60003f42070 */
[----:B------:R-:W-:Y:S01]  /*0620*/  FMUL R11, R3, UR4 ;  /* 0x00000004030b7c20 */ /* 0x000fe20008400000 */
[----:B------:R-:W-:Y:S01]  /*0630*/  LEA.HI R0, R165, R165, RZ, 0x1 ;  /* 0x000000a5a5007211 */ /* 0x000fe200078f08ff */
[----:B------:R-:W2:Y:S01]  /*0640*/  LDC R7, c[0x0][0x148] ;  /* 0x00005200ff077b82 */ /* 0x000ea20000000800 */
[----:B------:R-:W-:Y:S01]  /*0650*/  SHF.R.S32.HI R3, RZ, 0x1f, R2 ;  /* 0x0000001fff037819 */ /* 0x000fe20000011402 */
[----:B------:R-:W-:Y:S01]  /*0660*/  UMOV UR4, 0x20 ;  /* 0x0000002000047882 */ /* 0x000fe20000000000 */
[----:B------:R-:W-:Y:S01]  /*0670*/  LOP3.LUT R0, R0, 0xfffffffe, RZ, 0xc0, !PT ;  /* 0xfffffffe00007812 */ /* 0x000fe200078ec0ff */
[----:B0-----:R-:W-:Y:S01]  /*0680*/  IMAD.MOV R13, RZ, RZ, -R9 ;  /* 0x000000ffff0d7224 */ /* 0x001fe200078e0a09 */
[----:B------:R-:W-:Y:S01]  /*0690*/  LEA.HI R3, R3, R2, RZ, 0x2 ;  /* 0x0000000203037211 */ /* 0x000fe200078f10ff */
[----:B------:R-:W0:Y:S01]  /*06a0*/  F2I.U32.TRUNC.NTZ R11, R11 ;  /* 0x0000000b000b7305 */ /* 0x000e22000020f000 */
[----:B------:R-:W-:-:S04]  /*06b0*/  @!UP0 UIADD3 UR4, -UR4, 0x100000, URZ ;  /* 0x0010000004048890 */ /* 0x000fc8000fffe13f */
[----:B------:R-:W-:Y:S02]  /*06c0*/  @!UP0 USHF.L.U32 UR5, UR4, 0xb, URZ ;  /* 0x0000000b04058899 */ /* 0x000fe4000800063f */
[----:B------:R-:W-:Y:S01]  /*06d0*/  @!UP0 USHF.L.U32 UR4, UR4, 0x1, URZ ;  /* 0x0000000104048899 */ /* 0x000fe2000800063f */
[----:B-1----:R-:W-:Y:S01]  /*06e0*/  IMAD R6, R10, R13, UR8 ;  /* 0x000000080a067e24 */ /* 0x002fe2000f8e020d */
[----:B------:R-:W-:Y:S01]  /*06f0*/  LOP3.LUT R3, R3, 0xfffffffc, RZ, 0xc0, !PT ;  /* 0xfffffffc03037812 */ /* 0x000fe200078ec0ff */
[C---:B------:R-:W-:Y:S02]  /*0700*/  IMAD.IADD R9, R165.reuse, 0x1, -R0 ;  /* 0x00000001a5097824 */ /* 0x040fe400078e0a00 */
[----:B------:R-:W-:Y:S02]  /*0710*/  IMAD.SHL.U32 R10, R165, 0x4, RZ ;  /* 0x00000004a50a7824 */ /* 0x000fe400078e00ff */
[----:B------:R-:W-:Y:S01]  /*0720*/  IMAD.IADD R0, R2, 0x1, -R3 ;  /* 0x0000000102007824 */ /* 0x000fe200078e0a03 */
[----:B------:R-:W-:Y:S01]  /*0730*/  ISETP.NE.AND P4, PT, R9, R6, PT ;  /* 0x000000060900720c */ /* 0x000fe20003f85270 */
[----:B-----5:R-:W-:Y:S01]  /*0740*/  @!UP0 ULEA UR6, UR7, UR6, 0x18 ;  /* 0x0000000607068291 */ /* 0x020fe2000f8ec03f */
[----:B------:R-:W-:Y:S01]  /*0750*/  LOP3.LUT R165, R165, 0xc, R10, 0x78, !PT ;  /* 0x0000000ca5a57812 */ /* 0x000fe200078e780a */
[----:B------:R-:W-:Y:S01]  /*0760*/  VIADD R10, R5, 0xffffffff ;  /* 0xffffffff050a7836 */ /* 0x000fe20000000000 */
[----:B------:R-:W-:Y:S01]  /*0770*/  ISETP.NE.AND P1, PT, R0, 0x3, PT ;  /* 0x000000030000780c */ /* 0x000fe20003f25270 */
[----:B------:R-:W-:Y:S01]  /*0780*/  VOTEU.ALL UP0, P0 ;  /* 0x00000000003f7886 */ /* 0x000fe20000000000 */
[----:B0-----:R-:W-:Y:S01]  /*0790*/  IMAD.MOV R14, RZ, RZ, -R11 ;  /* 0x000000ffff0e7224 */ /* 0x001fe200078e0a0b */
[----:B------:R-:W-:-:S02]  /*07a0*/  LOP3.LUT P0, RZ, R8, 0x7, RZ, 0xc0, !PT ;  /* 0x0000000708ff7812 */ /* 0x000fc4000780c0ff */
[----:B------:R-:W-:Y:S01]  /*07b0*/  ISETP.EQ.OR P1, PT, R0, RZ, !P1 ;  /* 0x000000ff0000720c */ /* 0x000fe20004f22670 */
[----:B--2---:R-:W-:Y:S01]  /*07c0*/  IMAD R3, R7, R14, R4 ;  /* 0x0000000e07037224 */ /* 0x004fe200078e0204 */
[----:B------:R-:W-:Y:S02]  /*07d0*/  ISETP.GE.U32.AND P6, PT, R10, 0x2, PT ;  /* 0x000000020a00780c */ /* 0x000fe40003fc6070 */
[----:B------:R-:W-:Y:S01]  /*07e0*/  @P4 LEA.HI R2, R165, R165, RZ, 0x1 ;  /* 0x000000a5a5024211 */ /* 0x000fe200078f08ff */
[----:B------:R-:W0:Y:S02]  /*07f0*/  FENCE.VIEW.ASYNC.S ;  /* 0x00000000000073c6 */ /* 0x000e240000000000 */
[----:B0-----:R0:W1:Y:S01]  /*0800*/  @!UP0 SYNCS.EXCH.64 URZ, [UR6+0xb0], UR4 ;  /* 0x0000b004063f85b2 */ /* 0x0010620008000100 */
[----:B------:R-:W-:Y:S02]  /*0810*/  ISETP.EQ.AND P1, PT, R5, RZ, P1 ;  /* 0x000000ff0500720c */ /* 0x000fe40000f22270 */
[----:B------:R-:W-:-:S02]  /*0820*/  @P4 SHF.R.S32.HI R2, RZ, 0x1, R2 ;  /* 0x00000001ff024819 */ /* 0x000fc40000011402 */
[----:B------:R-:W-:Y:S02]  /*0830*/  ISETP.LT.U32.AND P0, PT, R165, 0x2, !P0 ;  /* 0x00000002a500780c */ /* 0x000fe40004701070 */
[----:B------:R-:W-:Y:S02]  /*0840*/  @P4 ISETP.NE.AND P5, PT, R2, R3, PT ;  /* 0x000000030200420c */ /* 0x000fe40003fa5270 */
[----:B------:R-:W-:Y:S02]  /*0850*/  SEL R2, RZ, 0x1, !P1 ;  /* 0x00000001ff027807 */ /* 0x000fe40004800000 */
[----:B------:R-:W-:Y:S02]  /*0860*/  SEL R8, RZ, 0x1, !P0 ;  /* 0x00000001ff087807 */ /* 0x000fe40004000000 */
[----:B------:R-:W-:Y:S02]  /*0870*/  SEL R2, R2, 0x2, P6 ;  /* 0x0000000202027807 */ /* 0x000fe40003000000 */
[----:B------:R-:W-:Y:S01]  /*0880*/  @P4 SEL R19, RZ, 0x1, P5 ;  /* 0x00000001ff134807 */ /* 0x000fe20002800000 */
[----:B------:R0:W2:Y:S01]  /*0890*/  @!UP1 SYNCS.EXCH.64 URZ, [UR6+0xb8], UR4 ;  /* 0x0000b804063f95b2 */ /* 0x0000a20008000100 */
[----:B------:R-:W-:Y:S01]  /*08a0*/  NOP ;  /* 0x0000000000007918 */ /* 0x000fe20000000000 */
[----:B------:R0:W-:Y:S01]  /*08b0*/  STL [R1+0x600], R2 ;  /* 0x0006000201007387 */ /* 0x0001e20000100800 */
[----:B------:R-:W-:Y:S01]  /*08c0*/  LOP3.LUT R19, R19, R8, RZ, 0xc0, !PT ;  /* 0x0000000813137212 */ /* 0x000fe200078ec0ff */
[----:B------:R-:W-:Y:S06]  /*08d0*/  @!P2 BRA `(.L_x_4) ;  /* 0x000000000008a947 */ /* 0x000fec0003800000 */
[----:B-12-4-:R-:W-:Y:S01]  /*08e0*/  UCGABAR_ARV ;  /* 0x00000000000079c7 */ /* 0x016fe20008000000 */
[----:B------:R-:W-:Y:S05]  /*08f0*/  BRA `(.L_x_5) ;  /* 0x0000000000047947 */ /* 0x000fea0003800000 */
.L_x_4:
[----:B-12-4-:R-:W-:Y:S01]  /*0900*/  NOP ;  /* 0x0000000000007918 */ /* 0x016fe20000000000 */
.L_x_5:
[----:B0-----:R-:W0:Y:S01]  /*0910*/  LDC R2, c[0x0][0x65c] ;  /* 0x00019700ff027b82 */ /* 0x001e220000000800 */
[----:B------:R-:W-:Y:S01]  /*0920*/  IMAD.MOV.U32 R3, RZ, RZ, RZ ;  /* 0x000000ffff037224 */ /* 0x000fe200078e00ff */
[----:B------:R-:W-:Y:S02]  /*0930*/  LOP3.LUT R18, R18, 0xf7ffffff, RZ, 0xc0, !PT ;  /* 0xf7ffffff12127812 */ /* 0x000fe400078ec0ff */
[----:B0-----:R-:W-:Y:S01]  /*0940*/  ISETP.NE.AND P1, PT, R2, 0x1, PT ;  /* 0x000000010200780c */ /* 0x001fe20003f25270 */
[----:B------:R-:W-:-:S12]  /*0950*/  IMAD.U32 R2, RZ, RZ, UR8 ;  /* 0x00000008ff027e24 */ /* 0x000fd8000f8e00ff */
[----:B------:R-:W0:Y:S01]  /*0960*/  @P1 LDC R9, c[0x0][0x10] ;  /* 0x00000400ff091b82 */ /* 0x000e220000000800 */
[----:B------:R-:W-:Y:S01]  /*0970*/  @P1 IMAD.MOV.U32 R5, RZ, RZ, RZ ;  /* 0x000000ffff051224 */ /* 0x000fe200078e00ff */
[----:B------:R-:W-:Y:S01]  /*0980*/  @P1 LOP3.LUT R18, R18, 0x8000000, RZ, 0xfc, !PT ;  /* 0x0800000012121812 */ /* 0x000fe200078efcff */
[----:B------:R-:W-:-:S05]  /*0990*/  @P1 IMAD.MOV.U32 R13, RZ, RZ, RZ ;  /* 0x000000ffff0d1224 */ /* 0x000fca00078e00ff */
[----:B------:R-:W1:Y:S01]  /*09a0*/  @!P1 LDC R11, c[0x0][0xc] ;  /* 0x00000300ff0b9b82 */ /* 0x000e620000000800 */
[----:B0-----:R-:W-:-:S04]  /*09b0*/  @P1 IMAD.WIDE.U32 R8, R9, UR8, R4 ;  /* 0x0000000809081c25 */ /* 0x001fc8000f8e0004 */
[----:B------:R-:W-:Y:S02]  /*09c0*/  @P1 IMAD.MOV.U32 R24, RZ, RZ, R8 ;  /* 0x000000ffff181224 */ /* 0x000fe400078e0008 */
[----:B------:R-:W-:Y:S02]  /*09d0*/  @P1 IMAD.IADD R25, R9, 0x1, R13 ;  /* 0x0000000109191824 */ /* 0x000fe400078e020d */
[----:B-1----:R-:W-:-:S04]  /*09e0*/  @!P1 IMAD.WIDE.U32 R2, R4, R11, R2 ;  /* 0x0000000b04029225 */ /* 0x002fc800078e0002 */
[----:B------:R-:W-:Y:S02]  /*09f0*/  @!P1 IMAD.MOV.U32 R24, RZ, RZ, R2 ;  /* 0x000000ffff189224 */ /* 0x000fe400078e0002 */
[----:B------:R-:W-:-:S03]  /*0a00*/  @!P1 IMAD.MOV.U32 R25, RZ, RZ, R3 ;  /* 0x000000ffff199224 */ /* 0x000fc600078e0003 */
[----:B------:R0:W-:Y:S04]  /*0a10*/  STL [R1+0x608], R24 ;  /* 0x0006081801007387 */ /* 0x0001e80000100800 */
[----:B------:R0:W-:Y:S01]  /*0a20*/  STL [R1+0x604], R25 ;  /* 0x0006041901007387 */ /* 0x0001e20000100800 */
[----:B------:R-:W-:Y:S05]  /*0a30*/  @!P2 BRA `(.L_x_6) ;  /* 0x00000000000ca947 */ /* 0x000fea0003800000 */
[----:B------:R-:W-:Y:S01]  /*0a40*/  UCGABAR_WAIT ;  /* 0x0000000000007dc7 */ /* 0x000fe20008000000 */
[----:B------:R-:W-:Y:S01]  /*0a50*/  CCTL.IVALL ;  /* 0x00000000ff00798f */ /* 0x000fe20002000000 */
[----:B------:R-:W-:Y:S05]  /*0a60*/  BRA `(.L_x_7) ;  /* 0x0000000000047947 */ /* 0x000fea0003800000 */
.L_x_6:
[----:B------:R-:W-:Y:S06]  /*0a70*/  BAR.SYNC.DEFER_BLOCKING 0x0 ;  /* 0x0000000000007b1d */ /* 0x000fec0000010000 */
.L_x_7:
[----:B------:R-:W-:Y:S05]  /*0a80*/  @!P3 BRA `(.L_x_8) ;  /* 0x00000284009cb947 */ /* 0x000fea0003800000 */
[----:B------:R-:W-:-:S13]  /*0a90*/  ISETP.GT.U32.AND P0, PT, R10, 0x1, PT ;  /* 0x000000010a00780c */ /* 0x000fda0003f04070 */
[----:B------:R-:W-:Y:S05]  /*0aa0*/  @P0 EXIT ;  /* 0x000000000000094d */ /* 0x000fea0003800000 */
[----:B------:R-:W-:Y:S01]  /*0ab0*/  ULDC.64 UR4, c[0x0][0x650] ;  /* 0x0001940000047ab9 */ /* 0x000fe20000000a00 */
[----:B------:R-:W-:Y:S01]  /*0ac0*/  PRMT R0, RZ, 0x7610, R0 ;  /* 0x00007610ff007816 */ /* 0x000fe20000000000 */
[----:B------:R-:W-:Y:S01]  /*0ad0*/  IMAD.MOV.U32 R22, RZ, RZ, -0x1 ;  /* 0xffffffffff167424 */ /* 0x000fe200078e00ff */
[----:B------:R-:W-:Y:S01]  /*0ae0*/  ISETP.GE.U32.AND P0, PT, R24, UR4, PT ;  /* 0x0000000418007c0c */ /* 0x000fe2000bf06070 */
[----:B------:R-:W-:Y:S02]  /*0af0*/  IMAD.MOV.U32 R23, RZ, RZ, -0x1 ;  /* 0xffffffffff177424 */ /* 0x000fe400078e00ff */
[----:B------:R-:W-:Y:S01]  /*0b00*/  IMAD.MOV.U32 R160, RZ, RZ, -0x1 ;  /* 0xffffffffffa07424 */ /* 0x000fe200078e00ff */
[----:B------:R-:W-:-:S13]  /*0b10*/  ISETP.GE.U32.AND.EX P0, PT, R25, UR5, PT, P0 ;  /* 0x0000000519007c0c */ /* 0x000fda000bf06100 */
[----:B------:R-:W-:Y:S05]  /*0b20*/  @P0 BRA `(.L_x_9) ;  /* 0x0000000400300947 */ /* 0x000fea0003800000 */
[----:B------:R-:W1:Y:S01]  /*0b30*/  LDC.64 R16, c[0x0][0x628] ;  /* 0x00018a00ff107b82 */ /* 0x000e620000000a00 */
[----:B------:R-:W-:Y:S02]  /*0b40*/  IMAD.MOV.U32 R2, RZ, RZ, R24 ;  /* 0x000000ffff027224 */ /* 0x000fe400078e0018 */
[----:B------:R-:W-:-:S05]  /*0b50*/  IMAD.MOV.U32 R3, RZ, RZ, R25 ;  /* 0x000000ffff037224 */ /* 0x000fca00078e0019 */
[----:B------:R-:W2:Y:S08]  /*0b60*/  LDC R0, c[0x0][0x630] ;  /* 0x00018c00ff007b82 */ /* 0x000eb00000000800 */
[----:B------:R-:W3:Y:S01]  /*0b70*/  LDC.64 R20, c[0x0][0x620] ;  /* 0x00018800ff147b82 */ /* 0x000ee20000000a00 */
[----:B-1----:R-:W-:-:S04]  /*0b80*/  ISETP.NE.U32.AND P0, PT, R16, RZ, PT ;  /* 0x000000ff1000720c */ /* 0x002fc80003f05070 */
[----:B------:R-:W-:-:S13]  /*0b90*/  ISETP.NE.AND.EX P0, PT, R17, RZ, PT, P0 ;  /* 0x000000ff1100720c */ /* 0x000fda0003f05300 */
[----:B--23--:R-:W-:Y:S05]  /*0ba0*/  @!P0 BRA `(.L_x_10) ;  /* 0x0000000000288947 */ /* 0x00cfea0003800000 */
[----:B------:R-:W1:Y:S02]  /*0bb0*/  LDC R11, c[0x0][0x634] ;  /* 0x00018d00ff0b7b82 */ /* 0x000e640000000800 */
[----:B-1----:R-:W-:-:S05]  /*0bc0*/  IADD3 R11, P0, R24, R11, RZ ;  /* 0x0000000b180b7210 */ /* 0x002fca0007f1e0ff */
[----:B------:R-:W-:-:S04]  /*0bd0*/  IMAD.X R13, RZ, RZ, R25, P0 ;  /* 0x000000ffff0d7224 */ /* 0x000fc800000e0619 */
[----:B------:R-:W-:-:S04]  /*0be0*/  IMAD.WIDE.U32 R2, R13, R16, RZ ;  /* 0x000000100d027225 */ /* 0x000fc800078e00ff */
[----:B------:R-:W-:-:S04]  /*0bf0*/  IMAD.WIDE.U32 R8, P0, R11, R17, R2 ;  /* 0x000000110b087225 */ /* 0x000fc80007800002 */
[----:B------:R-:W-:-:S04]  /*0c00*/  IMAD.WIDE.U32 R2, R11, R16, RZ ;  /* 0x000000100b027225 */ /* 0x000fc800078e00ff */
[----:B------:R-:W-:Y:S01]  /*0c10*/  IMAD.X R11, RZ, RZ, RZ, P0 ;  /* 0x000000ffff0b7224 */ /* 0x000fe200000e06ff */
[----:B------:R-:W-:Y:S01]  /*0c20*/  IADD3 RZ, P0, R3, R8, RZ ;  /* 0x0000000803ff7210 */ /* 0x000fe20007f1e0ff */
[----:B------:R-:W-:-:S04]  /*0c30*/  IMAD.MOV.U32 R10, RZ, RZ, R9 ;  /* 0x000000ffff0a7224 */ /* 0x000fc800078e0009 */
[----:B------:R-:W-:-:S08]  /*0c40*/  IMAD.WIDE.U32.X R2, R13, R17, R10, P0 ;  /* 0x000000110d027225 */ /* 0x000fd000000e040a */
.L_x_10:
[----:B------:R-:W1:Y:S01]  /*0c50*/  LDC.64 R16, c[0x0][0x640] ;  /* 0x00019000ff107b82 */ /* 0x000e620000000a00 */
[-CC-:B------:R-:W-:Y:S01]  /*0c60*/  SHF.R.U64 R160, R2, R0.reuse, R3.reuse ;  /* 0x0000000002a07219 */ /* 0x180fe20000001203 */
[----:B------:R-:W-:Y:S01]  /*0c70*/  IMAD.MOV.U32 R2, RZ, RZ, R24 ;  /* 0x000000ffff027224 */ /* 0x000fe200078e0018 */
[----:B------:R-:W-:Y:S01]  /*0c80*/  SHF.R.U32.HI R0, RZ, R0, R3 ;  /* 0x00000000ff007219 */ /* 0x000fe20000011603 */
[----:B------:R-:W-:Y:S01]  /*0c90*/  IMAD R23, R7, R14, R4 ;  /* 0x0000000e07177224 */ /* 0x000fe200078e0204 */
[----:B------:R-:W-:-:S03]  /*0ca0*/  IADD3 R5, P0, RZ, -R160, RZ ;  /* 0x800000a0ff057210 */ /* 0x000fc60007f1e0ff */
[----:B------:R-:W2:Y:S02]  /*0cb0*/  LDC R8, c[0x0][0x618] ;  /* 0x00018600ff087b82 */ /* 0x000ea40000000800 */
[----:B------:R-:W-:-:S04]  /*0cc0*/  IMAD.X R3, RZ, RZ, ~R0, P0 ;  /* 0x000000ffff037224 */ /* 0x000fc800000e0e00 */
[-C--:B------:R-:W-:Y:S02]  /*0cd0*/  IMAD R0, R3, R20.reuse, RZ ;  /* 0x0000001403007224 */ /* 0x080fe400078e02ff */
[----:B------:R-:W0:Y:S01]  /*0ce0*/  LDC R12, c[0x0][0x608] ;  /* 0x00018200ff0c7b82 */ /* 0x000e220000000800 */
[----:B------:R-:W-:Y:S02]  /*0cf0*/  IMAD.MOV.U32 R3, RZ, RZ, R25 ;  /* 0x000000ffff037224 */ /* 0x000fe400078e0019 */
[----:B------:R-:W-:-:S05]  /*0d00*/  IMAD.WIDE.U32 R2, R5, R20, R2 ;  /* 0x0000001405027225 */ /* 0x000fca00078e0002 */
[----:B------:R-:W3:Y:S01]  /*0d10*/  LDC R15, c[0x0][0x658] ;  /* 0x00019600ff0f7b82 */ /* 0x000ee20000000800 */
[----:B------:R-:W-:Y:S01]  /*0d20*/  IMAD R5, R5, R21, R0 ;  /* 0x0000001505057224 */ /* 0x000fe200078e0200 */
[----:B-1----:R-:W-:Y:S01]  /*0d30*/  ISETP.NE.U32.AND P0, PT, R16, RZ, PT ;  /* 0x000000ff1000720c */ /* 0x002fe20003f05070 */
[----:B------:R-:W-:Y:S02]  /*0d40*/  IMAD.MOV.U32 R0, RZ, RZ, -0x1 ;  /* 0xffffffffff007424 */ /* 0x000fe400078e00ff */
[----:B------:R-:W-:Y:S01]  /*0d50*/  IMAD.IADD R3, R3, 0x1, R5 ;  /* 0x0000000103037824 */ /* 0x000fe200078e0205 */
[----:B------:R-:W-:Y:S02]  /*0d60*/  ISETP.NE.AND.EX P0, PT, R17, RZ, PT, P0 ;  /* 0x000000ff1100720c */ /* 0x000fe40003f05300 */
[----:B------:R-:W1:Y:S02]  /*0d70*/  LDC R13, c[0x0][0x600] ;  /* 0x00018000ff0d7b82 */ /* 0x000e640000000800 */
[----:B--2---:R-:W-:-:S02]  /*0d80*/  SHF.R.U64 R10, R2, R8, R3 ;  /* 0x00000008020a7219 */ /* 0x004fc40000001203 */
[----:B------:R-:W-:-:S04]  /*0d90*/  SHF.R.U32.HI R3, RZ, R8, R3 ;  /* 0x00000008ff037219 */ /* 0x000fc80000011603 */
[----:B------:R-:W2:Y:S01]  /*0da0*/  LDC R20, c[0x0][0x648] ;  /* 0x00019200ff147b82 */ /* 0x000ea20000000800 */
[-CC-:B0-----:R-:W-:Y:S02]  /*0db0*/  SHF.R.U64 R24, R10, R12.reuse, R3.reuse ;  /* 0x0000000c0a187219 */ /* 0x181fe40000001203 */
[----:B------:R-:W-:Y:S01]  /*0dc0*/  SHF.R.U32.HI R2, RZ, R12, R3 ;  /* 0x0000000cff027219 */ /* 0x000fe20000011603 */
[----:B------:R-:W-:-:S04]  /*0dd0*/  IMAD.MOV.U32 R12, RZ, RZ, 0x1 ;  /* 0x00000001ff0c7424 */ /* 0x000fc800078e00ff */
[----:B------:R-:W0:Y:S01]  /*0de0*/  LDC R21, c[0x0][0x638] ;  /* 0x00018e00ff157b82 */ /* 0x000e220000000800 */
[-CC-:B---3--:R-:W-:Y:S02]  /*0df0*/  SHF.R.U64 R14, R24, R15.reuse, R2.reuse ;  /* 0x0000000f180e7219 */ /* 0x188fe40000001202 */
[-C--:B------:R-:W-:Y:S02]  /*0e00*/  SHF.L.U32 R0, R0, R15.reuse, RZ ;  /* 0x0000000f00007219 */ /* 0x080fe400000006ff */
[----:B------:R-:W-:Y:S01]  /*0e10*/  SHF.R.U32.HI R3, RZ, R15, R2 ;  /* 0x0000000fff037219 */ /* 0x000fe20000011602 */
[----:B------:R-:W-:Y:S01]  /*0e20*/  IMAD.MOV.U32 R2, RZ, RZ, R14 ;  /* 0x000000ffff027224 */ /* 0x000fe200078e000e */
[----:B------:R-:W-:Y:S01]  /*0e30*/  LOP3.LUT R7, RZ, R0, RZ, 0x33, !PT ;  /* 0x00000000ff077212 */ /* 0x000fe200078e33ff */
[----:B------:R-:W3:Y:S01]  /*0e40*/  LDC R22, c[0x0][0x610] ;  /* 0x00018400ff167b82 */ /* 0x000ee20000000800 */
[----:B------:R-:W-:Y:S05]  /*0e50*/  @!P0 BRA `(.L_x_11) ;  /* 0x0000000000288947 */ /* 0x000fea0003800000 */
[----:B------:R-:W4:Y:S02]  /*0e60*/  LDC R9, c[0x0][0x64c] ;  /* 0x00019300ff097b82 */ /* 0x000f240000000800 */
[----:B----4-:R-:W-:-:S05]  /*0e70*/  IADD3 R9, P0, R14, R9, RZ ;  /* 0x000000090e097210 */ /* 0x010fca0007f1e0ff */
        /* <DEDUP_REMOVED lines=8> */
.L_x_11:
[----:B--2---:R-:W-:Y:S01]  /*0f00*/  SHF.R.U64 R2, R2, R20, R3 ;  /* 0x0000001402027219 */ /* 0x004fe20000001203 */
[----:B-1----:R-:W-:Y:S01]  /*0f10*/  VIADD R3, R13, 0xffffffff ;  /* 0xffffffff0d037836 */ /* 0x002fe20000000000 */
[----:B------:R-:W-:Y:S02]  /*0f20*/  SHF.L.U32 R0, R12, R15, RZ ;  /* 0x0000000f0c007219 */ /* 0x000fe400000006ff */
[----:B------:R-:W-:Y:S01]  /*0f30*/  LOP3.LUT R7, R24, R7, RZ, 0xc0, !PT ;  /* 0x0000000718077212 */ /* 0x000fe200078ec0ff */
[----:B------:R-:W-:Y:S01]  /*0f40*/  IMAD.MOV R4, RZ, RZ, -R2 ;  /* 0x000000ffff047224 */ /* 0x000fe200078e0a02 */
[----:B------:R-:W-:Y:S02]  /*0f50*/  SEL R6, R6, R23, !P1 ;  /* 0x0000001706067207 */ /* 0x000fe40004800000 */
[----:B------:R-:W-:Y:S01]  /*0f60*/  LOP3.LUT R3, R10, R3, RZ, 0xc0, !PT ;  /* 0x000000030a037212 */ /* 0x000fe200078ec0ff */
[----:B------:R-:W-:Y:S02]  /*0f70*/  IMAD R7, R0, R2, R7 ;  /* 0x0000000200077224 */ /* 0x000fe400078e0207 */
[----:B0-----:R-:W-:-:S02]  /*0f80*/  IMAD R0, R4, R21, R14 ;  /* 0x0000001504007224 */ /* 0x001fc400078e020e */
[----:B---3--:R-:W-:Y:S02]  /*0f90*/  IMAD R6, R7, R22, R6 ;  /* 0x0000001607067224 */ /* 0x008fe400078e0206 */
[----:B------:R-:W-:Y:S02]  /*0fa0*/  IMAD.MOV.U32 R2, RZ, RZ, 0x1 ;  /* 0x00000001ff027424 */ /* 0x000fe400078e00ff */
[----:B------:R-:W-:-:S03]  /*0fb0*/  IMAD R3, R0, R13, R3 ;  /* 0x0000000d00037224 */ /* 0x000fc600078e0203 */
[----:B------:R-:W-:Y:S02]  /*0fc0*/  PRMT R0, R2, 0x7610, R0 ;  /* 0x0000761002007816 */ /* 0x000fe40000000000 */
[----:B------:R-:W-:Y:S02]  /*0fd0*/  SEL R23, R3, R6, !P1 ;  /* 0x0000000603177207 */ /* 0x000fe40004800000 */
[----:B------:R-:W-:-:S07]  /*0fe0*/  SEL R22, R6, R3, !P1 ;  /* 0x0000000306167207 */ /* 0x000fce0004800000 */
.L_x_9:
[----:B------:R-:W-:-:S08]  /*0ff0*/  NOP ;  /* 0x0000000000007918 */ /* 0x000fd00000000000 */
[----:B------:R-:W1:Y:S02]  /*1000*/  USETMAXREG.TRY_ALLOC.CTAPOOL UP0, 0xf0 ;  /* 0x000000f0000079c8 */ /* 0x000e640008000600 */
[----:B-1----:R-:W-:-:S13]  /*1010*/  PLOP3.LUT P0, PT, PT, PT, UP0, 0x80, 0x0 ;  /* 0x000000000000781c */ /* 0x002fda0003f0f008 */
[----:B------:R-:W-:Y:S05]  /*1020*/  @!P0 BRA `(.L_x_9) ;  /* 0xfffffffc00f08947 */ /* 0x000fea000383ffff */
[----:B------:R-:W-:Y:S01]  /*1030*/  ULDC.64 UR4, c[0x0][0x598] ;  /* 0x0001660000047ab9 */ /* 0x000fe20000000a00 */
[----:B------:R-:W-:Y:S01]  /*1040*/  ULDC.64 UR36, c[0x0][0x208] ;  /* 0x0000820000247ab9 */ /* 0x000fe20000000a00 */
[----:B------:R-:W-:-:S04]  /*1050*/  ISETP.NE.U32.AND P0, PT, RZ, UR4, PT ;  /* 0x00000004ff007c0c */ /* 0x000fc8000bf05070 */
[----:B------:R-:W-:-:S13]  /*1060*/  ISETP.NE.AND.EX P0, PT, RZ, UR5, PT, P0 ;  /* 0x00000005ff007c0c */ /* 0x000fda000bf05300 */
[----:B------:R-:W-:Y:S05]  /*1070*/  @!P0 BRA `(.L_x_12) ;  /* 0x00000000001c8947 */ /* 0x000fea0003800000 */
[----:B------:R-:W1:Y:S02]  /*1080*/  LDC.64 R2, c[0x0][0x598] ;  /* 0x00016600ff027b82 */ /* 0x000e640000000a00 */
[----:B-1----:R-:W2:Y:S02]  /*1090*/  LDG.E.64 R2, desc[UR36][R2.64] ;  /* 0x0000002402027981 */ /* 0x002ea4000c1e1b00 */
[----:B--2---:R-:W-:-:S04]  /*10a0*/  ISETP.NE.U32.AND P0, PT, R2, RZ, PT ;  /* 0x000000ff0200720c */ /* 0x004fc80003f05070 */
[----:B------:R-:W-:-:S13]  /*10b0*/  ISETP.NE.AND.EX P0, PT, R3, RZ, PT, P0 ;  /* 0x000000ff0300720c */ /* 0x000fda0003f05300 */
[----:B------:R-:W-:Y:S05]  /*10c0*/  @!P0 BRA `(.L_x_12) ;  /* 0x0000000000088947 */ /* 0x000fea0003800000 */
[----:B------:R1:W5:Y:S01]  /*10d0*/  LD.E R2, desc[UR36][R2.64] ;  /* 0x0000002402027980 */ /* 0x000362000c101900 */
[----:B------:R-:W-:Y:S05]  /*10e0*/  BRA `(.L_x_13) ;  /* 0x0000000000247947 */ /* 0x000fea0003800000 */
.L_x_12:
[----:B------:R-:W-:Y:S02]  /*10f0*/  ULDC.64 UR4, c[0x0][0x588] ;  /* 0x0001620000047ab9 */ /* 0x000fe40000000a00 */
[----:B------:R-:W-:-:S04]  /*1100*/  ISETP.NE.U32.AND P0, PT, RZ, UR4, PT ;  /* 0x00000004ff007c0c */ /* 0x000fc8000bf05070 */
[----:B------:R-:W-:-:S13]  /*1110*/  ISETP.NE.AND.EX P0, PT, RZ, UR5, PT, P0 ;  /* 0x00000005ff007c0c */ /* 0x000fda000bf05300 */
[----:B------:R-:W-:Y:S05]  /*1120*/  @!P0 BRA `(.L_x_14) ;  /* 0x00000000000c8947 */ /* 0x000fea0003800000 */
[----:B------:R-:W1:Y:S02]  /*1130*/  LDC.64 R2, c[0x0][0x588] ;  /* 0x00016200ff027b82 */ /* 0x000e640000000a00 */
[----:B-1----:R2:W5:Y:S01]  /*1140*/  LDG.E R2, desc[UR36][R2.64] ;  /* 0x0000002402027981 */ /* 0x002562000c1e1900 */
[----:B------:R-:W-:Y:S05]  /*1150*/  BRA `(.L_x_13) ;  /* 0x0000000000087947 */ /* 0x000fea0003800000 */
.L_x_14:
[----:B------:R-:W-:Y:S02]  /*1160*/  ULDC UR4, c[0x0][0x580] ;  /* 0x0001600000047ab9 */ /* 0x000fe40000000800 */
[----:B------:R-:W-:-:S07]  /*1170*/  IMAD.U32 R2, RZ, RZ, UR4 ;  /* 0x00000004ff027e24 */ /* 0x000fce000f8e00ff */
.L_x_13:
[----:B------:R-:W-:Y:S02]  /*1180*/  ULDC.64 UR4, c[0x0][0x5a0] ;  /* 0x0001680000047ab9 */ /* 0x000fe40000000a00 */
[----:B------:R-:W-:-:S04]  /*1190*/  ISETP.NE.U32.AND P0, PT, RZ, UR4, PT ;  /* 0x00000004ff007c0c */ /* 0x000fc8000bf05070 */
[----:B------:R-:W-:-:S13]  /*11a0*/  ISETP.NE.AND.EX P0, PT, RZ, UR5, PT, P0 ;  /* 0x00000005ff007c0c */ /* 0x000fda000bf05300 */
[----:B------:R-:W-:Y:S05]  /*11b0*/  @!P0 BRA `(.L_x_15) ;  /* 0x00000000001c8947 */ /* 0x000fea0003800000 */
[----:B------:R-:W3:Y:S02]  /*11c0*/  LDC.64 R4, c[0x0][0x5a0] ;  /* 0x00016800ff047b82 */ /* 0x000ee40000000a00 */
[----:B---3--:R-:W3:Y:S02]  /*11d0*/  LDG.E.64 R4, desc[UR36][R4.64] ;  /* 0x0000002404047981 */ /* 0x008ee4000c1e1b00 */
[----:B---3--:R-:W-:-:S04]  /*11e0*/  ISETP.NE.U32.AND P0, PT, R4, RZ, PT ;  /* 0x000000ff0400720c */ /* 0x008fc80003f05070 */
[----:B------:R-:W-:-:S13]  /*11f0*/  ISETP.NE.AND.EX P0, PT, R5, RZ, PT, P0 ;  /* 0x000000ff0500720c */ /* 0x000fda0003f05300 */
[----:B------:R-:W-:Y:S05]  /*1200*/  @!P0 BRA `(.L_x_15) ;  /* 0x0000000000088947 */ /* 0x000fea0003800000 */
[----:B------:R3:W5:Y:S01]  /*1210*/  LD.E R16, desc[UR36][R4.64] ;  /* 0x0000002404107980 */ /* 0x000762000c101900 */
[----:B------:R-:W-:Y:S05]  /*1220*/  BRA `(.L_x_16) ;  /* 0x0000000000247947 */ /* 0x000fea0003800000 */
.L_x_15:
[----:B------:R-:W-:Y:S02]  /*1230*/  ULDC.64 UR4, c[0x0][0x590] ;  /* 0x0001640000047ab9 */ /* 0x000fe40000000a00 */
[----:B------:R-:W-:-:S04]  /*1240*/  ISETP.NE.U32.AND P0, PT, RZ, UR4, PT ;  /* 0x00000004ff007c0c */ /* 0x000fc8000bf05070 */
[----:B------:R-:W-:-:S13]  /*1250*/  ISETP.NE.AND.EX P0, PT, RZ, UR5, PT, P0 ;  /* 0x00000005ff007c0c */ /* 0x000fda000bf05300 */
[----:B------:R-:W-:Y:S05]  /*1260*/  @!P0 BRA `(.L_x_17) ;  /* 0x00000000000c8947 */ /* 0x000fea0003800000 */
[----:B------:R-:W3:Y:S02]  /*1270*/  LDC.64 R16, c[0x0][0x590] ;  /* 0x00016400ff107b82 */ /* 0x000ee40000000a00 */
[----:B---3--:R4:W5:Y:S01]  /*1280*/  LDG.E R16, desc[UR36][R16.64] ;  /* 0x0000002410107981 */ /* 0x008962000c1e1900 */
[----:B------:R-:W-:Y:S05]  /*1290*/  BRA `(.L_x_16) ;  /* 0x0000000000087947 */ /* 0x000fea0003800000 */
.L_x_17:
[----:B------:R-:W-:Y:S02]  /*12a0*/  ULDC UR4, c[0x0][0x584] ;  /* 0x0001610000047ab9 */ /* 0x000fe40000000800 */
[----:B------:R-:W-:-:S07]  /*12b0*/  IMAD.U32 R16, RZ, RZ, UR4 ;  /* 0x00000004ff107e24 */ /* 0x000fce000f8e00ff */
.L_x_16:
[----:B------:R-:W-:-:S13]  /*12c0*/  LOP3.LUT P0, RZ, R0, 0xff, RZ, 0xc0, !PT ;  /* 0x000000ff00ff7812 */ /* 0x000fda000780c0ff */
[----:B------:R-:W-:Y:S05]  /*12d0*/  @!P0 EXIT ;  /* 0x000000000000894d */ /* 0x000fea0003800000 */
[----:B------:R-:W-:Y:S01]  /*12e0*/  ULDC UR4, c[0x0][0x28c] ;  /* 0x0000a30000047ab9 */ /* 0x000fe20000000800 */
[----:B------:R-:W-:Y:S01]  /*12f0*/  UMOV UR38, URZ ;  /* 0x0000003f00267c82 */ /* 0x000fe20008000000 */
[----:B------:R-:W-:Y:S01]  /*1300*/  UIADD3 UR4, UR4, 0xf, URZ ;  /* 0x0000000f04047890 */ /* 0x000fe2000fffe03f */
[----:B------:R-:W-:-:S03]  /*1310*/  UMOV UR39, URZ ;  /* 0x0000003f00277c82 */ /* 0x000fc60008000000 */
[----:B------:R-:W-:-:S04]  /*1320*/  USHF.R.S32.HI UR5, URZ, 0x1f, UR4 ;  /* 0x0000001f3f057899 */ /* 0x000fc80008011404 */
[----:B------:R-:W-:-:S04]  /*1330*/  ULEA.HI UR5, UR5, UR4, URZ, 0x4 ;  /* 0x0000000405057291 */ /* 0x000fc8000f8f203f */
[----:B------:R-:W-:-:S12]  /*1340*/  USHF.R.S32.HI UR40, URZ, 0x4, UR5 ;  /* 0x000000043f287899 */ /* 0x000fd80008011405 */
.L_x_1057:
[----:B------:R-:W0:Y:S01]  /*1350*/  S2R R0, SR_TID.X ;  /* 0x0000000000007919 */ /* 0x000e220000002100 */
[----:B-1----:R-:W1:Y:S01]  /*1360*/  S2UR UR6, SR_CgaCtaId ;  /* 0x00000000000679c3 */ /* 0x002e620000008800 */
[----:B------:R-:W-:Y:S02]  /*1370*/  UMOV UR41, 0x400 ;  /* 0x0000040000297882 */ /* 0x000fe40000000000 */
[----:B-1----:R-:W-:Y:S01]  /*1380*/  ULEA UR41, UR6, UR41, 0x18 ;  /* 0x0000002906297291 */ /* 0x002fe2000f8ec03f */
[----:B0-----:R-:W-:-:S04]  /*1390*/  LOP3.LUT R0, R0, 0x80, RZ, 0xc0, !PT ;  /* 0x0000008000007812 */ /* 0x001fc800078ec0ff */
[----:B------:R-:W-:-:S06]  /*13a0*/  SHF.R.U32.HI R0, RZ, 0x7, R0 ;  /* 0x00000007ff007819 */ /* 0x000fcc0000011600 */
[----:B------:R-:W0:Y:S02]  /*13b0*/  SHFL.IDX PT, R0, R0, RZ, 0x1f ;  /* 0x00001fff00007589 */ /* 0x000e2400000e0000 */
[----:B0-----:R-:W-:-:S13]  /*13c0*/  R2UR UR4, R0 ;  /* 0x00000000000472ca */ /* 0x001fda00000e0000 */
[----:B------:R-:W-:-:S04]  /*13d0*/  ULEA.HI UR5, UR4, UR4, URZ, 0x1 ;  /* 0x0000000404057291 */ /* 0x000fc8000f8f083f */
[----:B------:R-:W-:-:S04]  /*13e0*/  ULOP3.LUT UR5, UR5, 0x1ffffe, URZ, 0xc0, !UPT ;  /* 0x001ffffe05057892 */ /* 0x000fc8000f8ec03f */
[----:B------:R-:W-:-:S03]  /*13f0*/  UIADD3 UR5, UR4, -UR5, URZ ;  /* 0x8000000504057290 */ /* 0x000fc6000fffe03f */
[----:B------:R-:W-:Y:S01]  /*1400*/  ULDC UR4, c[0x0][0x28c] ;  /* 0x0000a30000047ab9 */ /* 0x000fe20000000800 */
[----:B------:R-:W-:Y:S01]  /*1410*/  ULEA UR5, UR5, UR41, 0xb ;  /* 0x0000002905057291 */ /* 0x000fe2000f8e583f */
[----:B------:R-:W-:-:S03]  /*1420*/  ISETP.LT.AND P0, PT, RZ, UR4, PT ;  /* 0x00000004ff007c0c */ /* 0x000fc6000bf01270 */
[----:B------:R-:W-:-:S04]  /*1430*/  UIADD3 UR5, UR5, 0x180, URZ ;  /* 0x0000018005057890 */ /* 0x000fc8000fffe03f */
[----:B------:R-:W-:-:S04]  /*1440*/  USHF.R.U32.HI UR5, URZ, 0x4, UR5 ;  /* 0x000000043f057899 */ /* 0x000fc80008011605 */
[----:B------:R-:W-:Y:S02]  /*1450*/  ULOP3.LUT UR42, UR5, 0x3fff, URZ, 0xc0, !UPT ;  /* 0x00003fff052a7892 */ /* 0x000fe4000f8ec03f */
[----:B---345:R-:W-:Y:S10]  /*1460*/  @P0 BRA `(.L_x_18) ;  /* 0x0000000000400947 */ /* 0x038ff40003800000 */
[----:B------:R-:W-:Y:S01]  /*1470*/  MOV R0, 0x0 ;  /* 0x0000000000007802 */ /* 0x000fe20000000f00 */
[----:B------:R-:W-:Y:S01]  /*1480*/  ULDC.64 UR4, c[0x4][0x68] ;  /* 0x01001a0000047ab9 */ /* 0x000fe20000000a00 */
[----:B------:R-:W-:Y:S01]  /*1490*/  ULDC.64 UR6, c[0x4][0x8] ;  /* 0x0100020000067ab9 */ /* 0x000fe20000000a00 */
[----:B---3--:R-:W-:Y:S01]  /*14a0*/  IMAD.U32 R4, RZ, RZ, UR4 ;  /* 0x00000004ff047e24 */ /* 0x008fe2000f8e00ff */
[----:B------:R0:W1:Y:S01]  /*14b0*/  LDC.64 R14, c[0x4][R0] ;  /* 0x01000000000e7b82 */ /* 0x0000620000000a00 */
[----:B------:R-:W-:Y:S01]  /*14c0*/  IMAD.U32 R5, RZ, RZ, UR5 ;  /* 0x00000005ff057e24 */ /* 0x000fe2000f8e00ff */
[----:B------:R-:W-:Y:S01]  /*14d0*/  ULDC.64 UR4, c[0x4][0x70] ;  /* 0x01001c0000047ab9 */ /* 0x000fe20000000a00 */
[----:B------:R-:W-:Y:S02]  /*14e0*/  IMAD.U32 R10, RZ, RZ, UR6 ;  /* 0x00000006ff0a7e24 */ /* 0x000fe4000f8e00ff */
[----:B------:R-:W-:Y:S02]  /*14f0*/  IMAD.U32 R6, RZ, RZ, UR4 ;  /* 0x00000004ff067e24 */ /* 0x000fe4000f8e00ff */
[----:B------:R-:W-:-:S02]  /*1500*/  IMAD.U32 R7, RZ, RZ, UR5 ;  /* 0x00000005ff077e24 */ /* 0x000fc4000f8e00ff */
[----:B------:R-:W-:Y:S02]  /*1510*/  IMAD.U32 R11, RZ, RZ, UR7 ;  /* 0x00000007ff0b7e24 */ /* 0x000fe4000f8e00ff */
[----:B------:R-:W-:Y:S02]  /*1520*/  IMAD.MOV.U32 R8, RZ, RZ, 0x1e1 ;  /* 0x000001e1ff087424 */ /* 0x000fe400078e00ff */
[----:B------:R-:W-:Y:S02]  /*1530*/  IMAD.MOV.U32 R12, RZ, RZ, 0x1 ;  /* 0x00000001ff0c7424 */ /* 0x000fe400078e00ff */
[----:B0-----:R-:W-:-:S07]  /*1540*/  IMAD.MOV.U32 R13, RZ, RZ, RZ ;  /* 0x000000ffff0d7224 */ /* 0x001fce00078e00ff */
[----:B------:R-:W-:-:S07]  /*1550*/  LEPC R20, `(.L_x_18) ;  /* 0x000000001014794e */ /* 0x000fce0000000000 */
[----:B-12-45:R-:W-:Y:S05]  /*1560*/  CALL.ABS.NOINC R14 ;  /* 0x000000000e007343 */ /* 0x036fea0003c00000 */
.L_x_18:
[----:B------:R-:W2:Y:S02]  /*1570*/  LDL R20, [R1+0x600] ;  /* 0x0006000001147983 */ /* 0x000ea40000100800 */
[----:B--2---:R-:W-:-:S04]  /*1580*/  LOP3.LUT R0, R20, 0x1, RZ, 0xfc, !PT ;  /* 0x0000000114007812 */ /* 0x004fc800078efcff */
[----:B------:R-:W-:-:S13]  /*1590*/  ISETP.NE.AND P0, PT, R0, 0x3, PT ;  /* 0x000000030000780c */ /* 0x000fda0003f05270 */
[----:B------:R-:W-:Y:S05]  /*15a0*/  @!P0 BRA `(.L_x_19) ;  /* 0x0000000000048947 */ /* 0x000fea0003800000 */
[----:B------:R-:W-:Y:S01]  /*15b0*/  BPT.TRAP 0x1 ;  /* 0x000000040000795c */ /* 0x000fe20000300000 */
.L_x_19:
[----:B------:R-:W-:Y:S02]  /*15c0*/  IMAD.U32 R3, RZ, RZ, UR39 ;  /* 0x00000027ff037e24 */ /* 0x000fe4000f8e00ff */
[----:B------:R-:W-:-:S03]  /*15d0*/  IMAD.U32 R0, RZ, RZ, UR38 ;  /* 0x00000026ff007e24 */ /* 0x000fc6000f8e00ff */
[----:B------:R-:W-:Y:S02]  /*15e0*/  LEA R3, R3, UR41, 0x3 ;  /* 0x0000002903037c11 */ /* 0x000fe4000f8e18ff */
[----:B------:R-:W-:-:S04]  /*15f0*/  SHF.L.U32 R0, R0, 0x1f, RZ ;  /* 0x0000001f00007819 */ /* 0x000fc800000006ff */
[----:B------:R0:W1:Y:S01]  /*1600*/  SYNCS.PHASECHK.TRANS64.TRYWAIT P1, [R3+URZ], R0 ;  /* 0x00000000030075a7 */ /* 0x000062000802017f */
[----:B------:R-:W-:Y:S05]  /*1610*/  @!P0 BRA `(.L_x_20) ;  /* 0x0000000000048947 */ /* 0x000fea0003800000 */
[----:B------:R-:W-:Y:S01]  /*1620*/  BPT.TRAP 0x1 ;  /* 0x000000040000795c */ /* 0x000fe20000300000 */
.L_x_20:
[----:B-1----:R-:W-:Y:S05]  /*1630*/  @P1 BRA `(.L_x_21) ;  /* 0x0000000000081947 */ /* 0x002fea0003800000 */
[----:B------:R-:W1:Y:S02]  /*1640*/  SYNCS.PHASECHK.TRANS64.TRYWAIT P1, [R3+URZ], R0 ;  /* 0x00000000030075a7 */ /* 0x000e64000802017f */
[----:B-1----:R-:W-:Y:S05]  /*1650*/  @!P1 BRA `(.L_x_22) ;  /* 0x00000294001c9947 */ /* 0x002fea0003800000 */
.L_x_21:
[----:B------:R-:W-:-:S04]  /*1660*/  UISETP.LT.AND UP0, UPT, UR40, 0x1, UPT ;  /* 0x000000012800788c */ /* 0x000fc8000bf01270 */
[----:B------:R-:W-:-:S06]  /*1670*/  USEL UR4, UR40, 0x1, UP0 ;  /* 0x0000000128047887 */ /* 0x000fcc0008000000 */
[----:B------:R-:W-:Y:S01]  /*1680*/  IMAD.U32 R6, RZ, RZ, UR4 ;  /* 0x00000004ff067e24 */ /* 0x000fe2000f8e00ff */
[----:B------:R-:W-:Y:S05]  /*1690*/  WARPSYNC.ALL ;  /* 0x0000000000007948 */ /* 0x000fea0003800000 */
[----:B------:R-:W-:-:S04]  /*16a0*/  IADD3 R6, -R6, UR40, RZ ;  /* 0x0000002806067c10 */ /* 0x000fc8000fffe1ff */
[----:B------:R-:W-:Y:S01]  /*16b0*/  ISETP.GE.AND P1, PT, R6, 0x1, PT ;  /* 0x000000010600780c */ /* 0x000fe20003f26270 */
[----:B------:R-:W-:Y:S01]  /*16c0*/  UIADD3 UR4, UR41, 0xf180, URZ ;  /* 0x0000f18029047890 */ /* 0x000fe2000fffe03f */
[----:B------:R-:W-:Y:S01]  /*16d0*/  WARPGROUP.ARRIVE ;  /* 0x00000000000079c5 */ /* 0x000fe20000000000 */
[----:B------:R-:W-:Y:S02]  /*16e0*/  ULOP3.LUT UR42, UR42, 0x10000, URZ, 0xfc, !UPT ;  /* 0x000100002a2a7892 */ /* 0x000fe4000f8efc3f */
[----:B------:R-:W-:Y:S01]  /*16f0*/  USHF.R.U32.HI UR4, URZ, 0x4, UR4 ;  /* 0x000000043f047899 */ /* 0x000fe20008011604 */
[----:B------:R-:W-:Y:S01]  /*1700*/  UMOV UR5, 0xc0000010 ;  /* 0xc000001000057882 */ /* 0x000fe20000000000 */
[----:B------:R-:W-:Y:S02]  /*1710*/  UMOV UR7, 0xc0000010 ;  /* 0xc000001000077882 */ /* 0x000fe40000000000 */
[----:B------:R-:W-:Y:S01]  /*1720*/  ULOP3.LUT UR4, UR4, 0x3fff, URZ, 0xc0, !UPT ;  /* 0x00003fff04047892 */ /* 0x000fe2000f8ec03f */
[----:B------:R-:W-:Y:S01]  /*1730*/  UMOV UR9, UR5 ;  /* 0x0000000500097c82 */ /* 0x000fe20008000000 */
[----:B------:R-:W-:-:S02]  /*1740*/  UMOV UR11, 0xc0000010 ;  /* 0xc0000010000b7882 */ /* 0x000fc40000000000 */
[----:B------:R-:W-:Y:S02]  /*1750*/  ULOP3.LUT UR13, UR4, 0x10000, URZ, 0xfc, !UPT ;  /* 0x00010000040d7892 */ /* 0x000fe4000f8efc3f */
[----:B------:R-:W-:Y:S02]  /*1760*/  UIMAD UR4, UR39, 0x180, UR42 ;  /* 0x00000180270478a4 */ /* 0x000fe4000f8e022a */
[----:B------:R-:W-:-:S04]  /*1770*/  ULEA UR6, UR39, UR13, 0xa ;  /* 0x0000000d27067291 */ /* 0x000fc8000f8e503f */
[----:B------:R-:W-:Y:S01]  /*1780*/  UIADD3 UR10, UR6, 0x200, URZ ;  /* 0x00000200060a7890 */ /* 0x000fe2000fffe03f */
[----:B------:R-:W-:-:S04]  /*1790*/  UMOV UR8, UR4 ;  /* 0x0000000400087c82 */ /* 0x000fc80008000000 */
[----:B------:R-:W-:Y:S03]  /*17a0*/  HGMMA.64x256x16.F32.BF16 R24, gdesc[UR4], RZ, !UPT, gsb0 ;  /* 0x03e00000041879f0 */ /* 0x000fe6000c0018ff */
[----:B------:R-:W-:Y:S02]  /*17b0*/  WARPGROUP.DEPBAR.LE gsb0, 0x0 ;  /* 0x00008000000079c5 */ /* 0x000fe40000010000 */
[----:B------:R-:W-:Y:S04]  /*17c0*/  STL.64 [R1+0x400], R24 ;  /* 0x0004001801007387 */ /* 0x000fe80000100a00 */
        /* <DEDUP_REMOVED lines=62> */
[----:B------:R2:W-:Y:S02]  /*1bb0*/  STL.64 [R1+0x5f8], R150 ;  /* 0x0005f89601007387 */ /* 0x0005e40000100a00 */
[----:B--2---:R-:W-:-:S06]  /*1bc0*/  WARPGROUP.ARRIVE ;  /* 0x00000000000079c5 */ /* 0x004fcc0000000000 */
[----:B------:R-:W-:Y:S01]  /*1bd0*/  HGMMA.64x256x16.F32.BF16 R24, gdesc[UR8], RZ, !UPT, gsb0 ;  /* 0x03e00000081879f0 */ /* 0x000fe2000c0018ff */
[----:B------:R-:W-:Y:S01]  /*1be0*/  UIADD3 UR8, UR4, 0x100, URZ ;  /* 0x0000010004087890 */ /* 0x000fe2000fffe03f */
[----:B------:R-:W-:Y:S02]  /*1bf0*/  UMOV UR9, 0xc0000010 ;  /* 0xc000001000097882 */ /* 0x000fe40000000000 */
[----:B------:R-:W-:-:S04]  /*1c00*/  UMOV UR5, UR9 ;  /* 0x0000000900057c82 */ /* 0x000fc80008000000 */
[----:B------:R-:W-:Y:S01]  /*1c10*/  UMOV UR4, UR8 ;  /* 0x0000000800047c82 */ /* 0x000fe20008000000 */
[----:B------:R-:W-:Y:S02]  /*1c20*/  WARPGROUP.DEPBAR.LE gsb0, 0x0 ;  /* 0x00008000000079c5 */ /* 0x000fe40000010000 */
[----:B------:R-:W-:Y:S04]  /*1c30*/  STL.64 [R1], R24 ;  /* 0x0000001801007387 */ /* 0x000fe80000100a00 */
        /* <DEDUP_REMOVED lines=62> */
[----:B------:R2:W-:Y:S04]  /*2020*/  STL.64 [R1+0x1f8], R150 ;  /* 0x0001f89601007387 */ /* 0x0005e80000100a00 */
[----:B------:R-:W-:Y:S04]  /*2030*/  STL [R1+0x6c4], R165 ;  /* 0x0006c4a501007387 */ /* 0x000fe80000100800 */
[----:B------:R-:W-:Y:S01]  /*2040*/  STL [R1+0x6c0], R160 ;  /* 0x0006c0a001007387 */ /* 0x000fe20000100800 */
[----:B--2---:R-:W-:-:S06]  /*2050*/  WARPGROUP.ARRIVE ;  /* 0x00000000000079c5 */ /* 0x004fcc0000000000 */
        /* <DEDUP_REMOVED lines=91> */
[----:B--2---:R0:W5:Y:S04]  /*2610*/  LDL.LU R165, [R1+0x6c4] ;  /* 0x0006c40001a57983 */ /* 0x0041680000300800 */
[----:B------:R0:W5:Y:S04]  /*2620*/  LDL.LU R160, [R1+0x6c0] ;  /* 0x0006c00001a07983 */ /* 0x0001680000300800 */
[----:B------:R0:W5:Y:S04]  /*2630*/  LDL.LU.64 R150, [R1+0x6b8] ;  /* 0x0006b80001967983 */ /* 0x0001680000300a00 */
        /* <DEDUP_REMOVED lines=20> */
[----:B------:R0:W5:Y:S01]  /*2780*/  LDL.LU.64 R108, [R1+0x610] ;  /* 0x00061000016c7983 */ /* 0x0001620000300a00 */
[----:B------:R-:W-:Y:S05]  /*2790*/  @!P1 BRA `(.L_x_23) ;  /* 0x0000002800809947 */ /* 0x000fea0003800000 */
[----:B------:R-:W-:Y:S01]  /*27a0*/  UIADD3 UR4, UR39, 0x1, URZ ;  /* 0x0000000127047890 */ /* 0x000fe2000fffe03f */
[----:B01----:R-:W-:Y:S02]  /*27b0*/  IMAD.MOV.U32 R3, RZ, RZ, R6 ;  /* 0x000000ffff037224 */ /* 0x003fe400078e0006 */
[----:B------:R-:W-:Y:S01]  /*27c0*/  IMAD.U32 R0, RZ, RZ, UR39 ;  /* 0x00000027ff007e24 */ /* 0x000fe2000f8e00ff */
[----:B------:R-:W-:-:S04]  /*27d0*/  UISETP.NE.AND UP0, UPT, UR4, 0xa, UPT ;  /* 0x0000000a0400788c */ /* 0x000fc8000bf05270 */
[----:B------:R-:W-:Y:S02]  /*27e0*/  USEL UR5, URZ, 0x1, UP0 ;  /* 0x000000013f057887 */ /* 0x000fe40008000000 */
[----:B------:R-:W-:Y:S02]  /*27f0*/  USEL UR12, UR4, URZ, UP0 ;  /* 0x0000003f040c7287 */ /* 0x000fe40008000000 */
[----:B------:R-:W-:-:S06]  /*2800*/  ULOP3.LUT UR5, UR38, UR5, URZ, 0x3c, !UPT ;  /* 0x0000000526057292 */ /* 0x000fcc000f8e3c3f */
[----:B---3--:R-:W-:-:S07]  /*2810*/  IMAD.U32 R4, RZ, RZ, UR5 ;  /* 0x00000005ff047e24 */ /* 0x008fce000f8e00ff */
.L_x_30:
[----:B---3--:R-:W-:Y:S05]  /*2820*/  @!P0 BRA `(.L_x_24) ;  /* 0x0000000000048947 */ /* 0x008fea0003800000 */
[----:B------:R-:W-:Y:S01]  /*2830*/  BPT.TRAP 0x1 ;  /* 0x000000040000795c */ /* 0x000fe20000300000 */
.L_x_24:
[----:B------:R-:W-:Y:S01]  /*2840*/  ULEA UR4, UR12, UR41, 0x3 ;  /* 0x000000290c047291 */ /* 0x000fe2000f8e183f */
[----:B------:R-:W-:-:S08]  /*2850*/  SHF.L.U32 R5, R4, 0x1f, RZ ;  /* 0x0000001f04057819 */ /* 0x000fd000000006ff */
[----:B------:R0:W1:Y:S01]  /*2860*/  SYNCS.PHASECHK.TRANS64.TRYWAIT P1, [UR4], R5 ;  /* 0x00000005ff0075a7 */ /* 0x0000620008020144 */
[----:B------:R-:W-:Y:S05]  /*2870*/  @!P0 BRA `(.L_x_25) ;  /* 0x0000000000048947 */ /* 0x000fea0003800000 */
[----:B------:R-:W-:Y:S01]  /*2880*/  BPT.TRAP 0x1 ;  /* 0x000000040000795c */ /* 0x000fe20000300000 */
.L_x_25:
[----:B-1----:R-:W-:Y:S05]  /*2890*/  @P1 BRA `(.L_x_26) ;  /* 0x0000000000081947 */ /* 0x002fea0003800000 */
[----:B------:R-:W1:Y:S02]  /*28a0*/  SYNCS.PHASECHK.TRANS64.TRYWAIT P1, [UR4], R5 ;  /* 0x00000005ff0075a7 */ /* 0x000e640008020144 */
[----:B-1----:R-:W-:Y:S05]  /*28b0*/  @!P1 BRA `(.L_x_27) ;  /* 0x0000028000989947 */ /* 0x002fea0003800000 */
.L_x_26:
[----:B-----5:R-:W-:Y:S04]  /*28c0*/  STL [R1+0x77c], R165 ;  /* 0x00077ca501007387 */ /* 0x020fe80000100800 */
[----:B------:R-:W-:Y:S04]  /*28d0*/  STL [R1+0x778], R160 ;  /* 0x000778a001007387 */ /* 0x000fe80000100800 */
        /* <DEDUP_REMOVED lines=22> */
[----:B--2---:R-:W2:Y:S04]  /*2a40*/  LDL.LU.64 R108, [R1] ;  /* 0x00000000016c7983 */ /* 0x004ea80000300a00 */
[----:B------:R-:W3:Y:S04]  /*2a50*/  LDL.LU.64 R110, [R1+0x8] ;  /* 0x00000800016e7983 */ /* 0x000ee80000300a00 */
[----:B------:R-:W4:Y:S04]  /*2a60*/  LDL.LU.64 R112, [R1+0x10] ;  /* 0x0000100001707983 */ /* 0x000f280000300a00 */
[----:B------:R-:W2:Y:S04]  /*2a70*/  LDL.LU.64 R114, [R1+0x18] ;  /* 0x0000180001727983 */ /* 0x000ea80000300a00 */
        /* <DEDUP_REMOVED lines=18> */
[----:B--2---:R-:W-:Y:S04]  /*2ba0*/  STL.64 [R1+0x978], R150 ;  /* 0x0009789601007387 */ /* 0x004fe80000100a00 */
[----:B----4-:R-:W-:Y:S04]  /*2bb0*/  STL.64 [R1+0x970], R148 ;  /* 0x0009709401007387 */ /* 0x010fe80000100a00 */
[----:B---3--:R-:W-:Y:S04]  /*2bc0*/  STL.64 [R1+0x968], R146 ;  /* 0x0009689201007387 */ /* 0x008fe80000100a00 */
        /* <DEDUP_REMOVED lines=61> */
[----:B--2---:R-:W2:Y:S04]  /*2fa0*/  LDL.LU.64 R24, [R1+0x400] ;  /* 0x0004000001187983 */ /* 0x004ea80000300a00 */
[----:B------:R-:W2:Y:S04]  /*2fb0*/  LDL.LU.64 R26, [R1+0x408] ;  /* 0x00040800011a7983 */ /* 0x000ea80000300a00 */
        /* <DEDUP_REMOVED lines=61> */
[----:B------:R-:W2:Y:S01]  /*3390*/  LDL.LU.64 R150, [R1+0x5f8] ;  /* 0x0005f80001967983 */ /* 0x000ea20000300a00 */
[----:B------:R-:W-:-:S02]  /*33a0*/  UIMAD UR4, UR12, 0x180, UR42 ;  /* 0x000001800c0478a4 */ /* 0x000fc4000f8e022a */
[----:B------:R-:W-:Y:S01]  /*33b0*/  ULEA UR6, UR12, UR13, 0xa ;  /* 0x0000000d0c067291 */ /* 0x000fe2000f8e503f */
[----:B------:R-:W3:Y:S01]  /*33c0*/  LDL.LU.64 R152, [R1+0xb0] ;  /* 0x0000b00001987983 */ /* 0x000ee20000300a00 */
[----:B------:R-:W-:Y:S01]  /*33d0*/  UMOV UR5, 0xc0000010 ;  /* 0xc000001000057882 */ /* 0x000fe20000000000 */
[----:B------:R-:W-:Y:S02]  /*33e0*/  UMOV UR7, 0xc0000010 ;  /* 0xc000001000077882 */ /* 0x000fe40000000000 */
[----:B------:R-:W3:Y:S04]  /*33f0*/  LDL.LU.64 R154, [R1+0xb8] ;  /* 0x0000b800019a7983 */ /* 0x000ee80000300a00 */
        /* <DEDUP_REMOVED lines=39> */
[----:B------:R-:W3:Y:S01]  /*3670*/  LDL.LU.64 R234, [R1+0x1f8] ;  /* 0x0001f80001ea7983 */ /* 0x000ee20000300a00 */
[----:B--2---:R-:W-:-:S06]  /*3680*/  WARPGROUP.ARRIVE ;  /* 0x00000000000079c5 */ /* 0x004fcc0000000000 */
[----:B------:R-:W-:Y:S03]  /*3690*/  HGMMA.64x256x16.F32.BF16 R24, gdesc[UR4], R24, gsb0 ;  /* 0x03e00000041879f0 */ /* 0x000fe60008001818 */
        /* <DEDUP_REMOVED lines=65> */
[----:B--2---:R-:W3:Y:S04]  /*3ab0*/  LDL.LU.64 R150, [R1+0x978] ;  /* 0x0009780001967983 */ /* 0x004ee80000300a00 */
        /* <DEDUP_REMOVED lines=21> */
[----:B------:R-:W-:Y:S01]  /*3c10*/  UIADD3 UR10, UR6, 0x200, URZ ;  /* 0x00000200060a7890 */ /* 0x000fe2000fffe03f */
[----:B------:R-:W-:Y:S01]  /*3c20*/  UMOV UR8, UR4 ;  /* 0x0000000400087c82 */ /* 0x000fe20008000000 */
[----:B------:R-:W-:Y:S01]  /*3c30*/  UMOV UR9, UR5 ;  /* 0x0000000500097c82 */ /* 0x000fe20008000000 */
[----:B------:R-:W-:Y:S01]  /*3c40*/  UMOV UR11, 0xc0000010 ;  /* 0xc0000010000b7882 */ /* 0x000fe20000000000 */
        /* <DEDUP_REMOVED lines=42> */
[----:B---3--:R-:W-:-:S06]  /*3ef0*/  WARPGROUP.ARRIVE ;  /* 0x00000000000079c5 */ /* 0x008fcc0000000000 */
[----:B------:R-:W-:Y:S03]  /*3f00*/  HGMMA.64x256x16.F32.BF16 R108, gdesc[UR8], R108, gsb0 ;  /* 0x03e00000086c79f0 */ /* 0x000fe6000800186c */
        /* <DEDUP_REMOVED lines=65> */
[----:B---3--:R-:W3:Y:S04]  /*4320*/  LDL.LU R165, [R1+0x77c] ;  /* 0x00077c0001a57983 */ /* 0x008ee80000300800 */
[----:B------:R-:W4:Y:S04]  /*4330*/  LDL.LU R160, [R1+0x778] ;  /* 0x0007780001a07983 */ /* 0x000f280000300800 */
        /* <DEDUP_REMOVED lines=22> */
[----:B------:R-:W-:Y:S01]  /*44a0*/  UIADD3 UR8, UR4, 0x100, URZ ;  /* 0x0000010004087890 */ /* 0x000fe2000fffe03f */
[----:B------:R-:W-:-:S02]  /*44b0*/  UMOV UR9, 0xc0000010 ;  /* 0xc000001000097882 */ /* 0x000fc40000000000 */
[----:B---3--:R-:W-:Y:S04]  /*44c0*/  STL [R1+0x6c4], R165 ;  /* 0x0006c4a501007387 */ /* 0x008fe80000100800 */
[----:B----4-:R-:W-:Y:S01]  /*44d0*/  STL [R1+0x6c0], R160 ;  /* 0x0006c0a001007387 */ /* 0x010fe20000100800 */
        /* <DEDUP_REMOVED lines=89> */
[----:B------:R-:W-:Y:S01]  /*4a70*/  UMOV UR4, UR8 ;  /* 0x0000000800047c82 */ /* 0x000fe20008000000 */
[----:B------:R-:W-:Y:S01]  /*4a80*/  UMOV UR5, UR9 ;  /* 0x0000000900057c82 */ /* 0x000fe20008000000 */
        /* <DEDUP_REMOVED lines=92> */
[----:B------:R-:W-:Y:S01]  /*5050*/  BPT.TRAP 0x1 ;  /* 0x000000040000795c */ /* 0x000fe20000300000 */
.L_x_28:
[----:B-1----:R-:W2:Y:S01]  /*5060*/  LDL R7, [R1+0x600] ;  /* 0x0006000001077983 */ /* 0x002ea20000100800 */
[----:B------:R-:W-:-:S13]  /*5070*/  ISETP.NE.AND P1, PT, R19, RZ, PT ;  /* 0x000000ff1300720c */ /* 0x000fda0003f25270 */
[----:B0-----:R-:W-:-:S05]  /*5080*/  @P1 LEA R5, R0, UR41, 0x3 ;  /* 0x0000002900051c11 */ /* 0x001fca000f8e18ff */
[----:B------:R-:W-:-:S05]  /*5090*/  @P1 VIADD R5, R5, 0x50 ;  /* 0x0000005005051836 */ /* 0x000fca0000000000 */
[----:B-----5:R-:W-:-:S04]  /*50a0*/  @P1 PRMT R5, R165, 0x654, R5 ;  /* 0x00000654a5051816 */ /* 0x020fc80000000005 */
[----:B------:R0:W-:Y:S01]  /*50b0*/  @P1 SYNCS.ARRIVE.TRANS64.RED.A1T0 RZ, [R5+URZ], RZ ;  /* 0x000000ff05ff19a7 */ /* 0x0001e2000810043f */
[----:B--2---:R-:W-:-:S13]  /*50c0*/  ISETP.GT.U32.AND P1, PT, R7, 0x1, PT ;  /* 0x000000010700780c */ /* 0x004fda0003f24070 */
[----:B0-----:R-:W-:Y:S05]  /*50d0*/  @P1 BRA `(.L_x_29) ;  /* 0x0000000000041947 */ /* 0x001fea0003800000 */
[----:B------:R-:W-:Y:S01]  /*50e0*/  BPT.TRAP 0x1 ;  /* 0x000000040000795c */ /* 0x000fe20000300000 */
.L_x_29:
[----:B------:R-:W-:Y:S01]  /*50f0*/  UIADD3 UR12, UR12, 0x1, URZ ;  /* 0x000000010c0c7890 */ /* 0x000fe2000fffe03f */
[C---:B------:R-:W-:Y:S01]  /*5100*/  ISETP.GT.AND P2, PT, R3.reuse, 0x1, PT ;  /* 0x000000010300780c */ /* 0x040fe20003f44270 */
[----:B------:R-:W-:Y:S02]  /*5110*/  VIADD R0, R0, 0x1 ;  /* 0x0000000100007836 */ /* 0x000fe40000000000 */
[----:B------:R-:W-:Y:S01]  /*5120*/  UISETP.NE.AND UP0, UPT, UR12, 0xa, UPT ;  /* 0x0000000a0c00788c */ /* 0x000fe2000bf05270 */
[----:B------:R-:W-:Y:S02]  /*5130*/  VIADD R3, R3, 0xffffffff ;  /* 0xffffffff03037836 */ /* 0x000fe40000000000 */
[C---:B------:R-:W-:Y:S01]  /*5140*/  ISETP.NE.AND P1, PT, R0.reuse, 0xa, PT ;  /* 0x0000000a0000780c */ /* 0x040fe20003f25270 */
[----:B------:R-:W-:Y:S02]  /*5150*/  USEL UR4, URZ, 0x1, UP0 ;  /* 0x000000013f047887 */ /* 0x000fe40008000000 */
[----:B------:R-:W-:Y:S01]  /*5160*/  USEL UR12, UR12, URZ, UP0 ;  /* 0x0000003f0c0c7287 */ /* 0x000fe20008000000 */
[----:B------:R-:W-:-:S03]  /*5170*/  SEL R0, R0, RZ, P1 ;  /* 0x000000ff00007207 */ /* 0x000fc60000800000 */
[----:B------:R-:W-:Y:S01]  /*5180*/  LOP3.LUT R4, R4, UR4, RZ, 0x3c, !PT ;  /* 0x0000000404047c12 */ /* 0x000fe2000f8e3cff */
[----:B------:R-:W-:Y:S07]  /*5190*/  @P2 BRA `(.L_x_30) ;  /* 0xffffffd400a02947 */ /* 0x000fee000383ffff */
.L_x_23:
[----:B01----:R-:W0:Y:S02]  /*51a0*/  LDC R0, c[0x0][0x28c] ;  /* 0x0000a300ff007b82 */ /* 0x003e240000000800 */
[----:B0-----:R-:W-:-:S13]  /*51b0*/  ISETP.GE.AND P1, PT, R0, 0x1, PT ;  /* 0x000000010000780c */ /* 0x001fda0003f26270 */
[----:B------:R-:W-:Y:S05]  /*51c0*/  @!P1 BRA `(.L_x_31) ;  /* 0x00000000003c9947 */ /* 0x000fea0003800000 */
[----:B------:R-:W-:Y:S05]  /*51d0*/  @!P0 BRA `(.L_x_32) ;  /* 0x0000000000048947 */ /* 0x000fea0003800000 */
[----:B------:R-:W-:Y:S01]  /*51e0*/  BPT.TRAP 0x1 ;  /* 0x000000040000795c */ /* 0x000fe20000300000 */
.L_x_32:
[----:B------:R-:W2:Y:S01]  /*51f0*/  LDL R3, [R1+0x600] ;  /* 0x0006000001037983 */ /* 0x000ea20000100800 */
[----:B------:R-:W-:-:S13]  /*5200*/  ISETP.NE.AND P0, PT, R19, RZ, PT ;  /* 0x000000ff1300720c */ /* 0x000fda0003f05270 */
[----:B------:R-:W-:-:S04]  /*5210*/  @P0 VIADD R6, R6, UR39 ;  /* 0x0000002706060c36 */ /* 0x000fc80008000000 */
[----:B---3--:R-:W-:-:S05]  /*5220*/  @P0 IMAD.WIDE.U32 R4, R6, -0x33333333, RZ ;  /* 0xcccccccd06040825 */ /* 0x008fca00078e00ff */
[----:B------:R-:W-:-:S05]  /*5230*/  @P0 SHF.R.U32.HI R0, RZ, 0x3, R5 ;  /* 0x00000003ff000819 */ /* 0x000fca0000011605 */
[----:B------:R-:W-:-:S05]  /*5240*/  @P0 IMAD R0, R0, -0xa, R6 ;  /* 0xfffffff600000824 */ /* 0x000fca00078e0206 */
[----:B------:R-:W-:-:S05]  /*5250*/  @P0 LEA R0, R0, UR41, 0x3 ;  /* 0x0000002900000c11 */ /* 0x000fca000f8e18ff */
[----:B------:R-:W-:-:S05]  /*5260*/  @P0 VIADD R0, R0, 0x50 ;  /* 0x0000005000000836 */ /* 0x000fca0000000000 */
[----:B-----5:R-:W-:-:S04]  /*5270*/  @P0 PRMT R0, R165, 0x654, R0 ;  /* 0x00000654a5000816 */ /* 0x020fc80000000000 */
[----:B------:R0:W-:Y:S01]  /*5280*/  @P0 SYNCS.ARRIVE.TRANS64.RED.A1T0 RZ, [R0+URZ], RZ ;  /* 0x000000ff00ff09a7 */ /* 0x0001e2000810043f */
[----:B--2---:R-:W-:-:S13]  /*5290*/  ISETP.GT.U32.AND P0, PT, R3, 0x1, PT ;  /* 0x000000010300780c */ /* 0x004fda0003f04070 */
[----:B0-----:R-:W-:Y:S05]  /*52a0*/  @P0 BRA `(.L_x_31) ;  /* 0x0000000000040947 */ /* 0x001fea0003800000 */
[----:B------:R-:W-:Y:S01]  /*52b0*/  BPT.TRAP 0x1 ;  /* 0x000000040000795c */ /* 0x000fe20000300000 */
.L_x_31:
[----:B------:R-:W0:Y:S01]  /*52c0*/  S2R R6, SR_TID.X ;  /* 0x0000000000067919 */ /* 0x000e220000002100 */
[----:B---3--:R-:W1:Y:S01]  /*52d0*/  LDC R5, c[0x0][0x288] ;  /* 0x0000a200ff057b82 */ /* 0x008e620000000800 */
[----:B------:R-:W-:Y:S01]  /*52e0*/  ULDC.64 UR4, c[0x0][0x5d0] ;  /* 0x0001740000047ab9 */ /* 0x000fe20000000a00 */
[----:B------:R-:W-:Y:S01]  /*52f0*/  UIADD3 UR39, UR40, UR39, URZ ;  /* 0x0000002728277290 */ /* 0x000fe2000fffe03f */
[----:B------:R-:W-:Y:S01]  /*5300*/  IMAD.MOV.U32 R172, RZ, RZ, -0x1 ;  /* 0xffffffffffac7424 */ /* 0x000fe200078e00ff */
[----:B------:R-:W-:Y:S02]  /*5310*/  UISETP.GE.U32.AND UP1, UPT, UR40, 0xa, UPT ;  /* 0x0000000a2800788c */ /* 0x000fe4000bf26070 */
[----:B------:R-:W-:-:S04]  /*5320*/  UISETP.GT.U32.AND UP0, UPT, UR39, 0x9, UPT ;  /* 0x000000092700788c */ /* 0x000fc8000bf04070 */
[----:B------:R-:W-:-:S04]  /*5330*/  UISETP.LT.U32.AND UP0, UPT, UR40, 0xa, UP0 ;  /* 0x0000000a2800788c */ /* 0x000fc80008701070 */
[----:B------:R-:W-:-:S04]  /*5340*/  USEL UR6, URZ, 0x1, !UP0 ;  /* 0x000000013f067887 */ /* 0x000fc8000c000000 */
[----:B------:R-:W-:Y:S01]  /*5350*/  ULOP3.LUT UR38, UR38, UR6, URZ, 0x3c, !UPT ;  /* 0x0000000626267292 */ /* 0x000fe2000f8e3c3f */
[--C-:B0-----:R-:W-:Y:S01]  /*5360*/  SHF.R.U32.HI R8, RZ, 0x7, R6.reuse ;  /* 0x00000007ff087819 */ /* 0x101fe20000011606 */
[----:B------:R-:W-:Y:S01]  /*5370*/  IMAD.SHL.U32 R152, R6, 0x2, RZ ;  /* 0x0000000206987824 */ /* 0x000fe200078e00ff */
[----:B------:R-:W-:Y:S02]  /*5380*/  SHF.R.U32.HI R3, RZ, 0x2, R6 ;  /* 0x00000002ff037819 */ /* 0x000fe40000011606 */
[----:B------:R-:W-:Y:S02]  /*5390*/  LOP3.LUT R8, R8, 0x1, RZ, 0xc0, !PT ;  /* 0x0000000108087812 */ /* 0x000fe400078ec0ff */
[----:B------:R-:W-:Y:S02]  /*53a0*/  LOP3.LUT R11, R6, 0x60, RZ, 0xc0, !PT ;  /* 0x00000060060b7812 */ /* 0x000fe400078ec0ff */
[----:B------:R-:W-:Y:S01]  /*53b0*/  LOP3.LUT R3, R3, 0x7, RZ, 0xc0, !PT ;  /* 0x0000000703037812 */ /* 0x000fe200078ec0ff */
[----:B------:R-:W-:Y:S01]  /*53c0*/  IMAD.SHL.U32 R10, R8, 0x40, RZ ;  /* 0x00000040080a7824 */ /* 0x000fe200078e00ff */
[----:B------:R-:W-:-:S02]  /*53d0*/  SHF.R.U32.HI R11, RZ, 0x1, R11 ;  /* 0x00000001ff0b7819 */ /* 0x000fc4000001160b */
[----:B------:R-:W-:Y:S02]  /*53e0*/  LOP3.LUT R4, R6, 0x3, RZ, 0xc0, !PT ;  /* 0x0000000306047812 */ /* 0x000fe400078ec0ff */
[-CC-:B------:R-:W-:Y:S02]  /*53f0*/  IADD3 R0, RZ, -R11.reuse, -R3.reuse ;  /* 0x8000000bff007210 */ /* 0x180fe40007ffe803 */
[----:B------:R-:W-:Y:S01]  /*5400*/  LOP3.LUT R10, R10, 0x40, R3, 0xe2, !PT ;  /* 0x000000400a0a7812 */ /* 0x000fe200078ee203 */
[----:B------:R-:W-:Y:S02]  /*5410*/  IMAD.SHL.U32 R3, R23, 0x200, RZ ;  /* 0x0000020017037824 */ /* 0x000fe400078e00ff */
[----:B-1----:R-:W-:Y:S01]  /*5420*/  IMAD R4, R4, -0x2, R5 ;  /* 0xfffffffe04047824 */ /* 0x002fe200078e0205 */
[----:B------:R-:W-:Y:S01]  /*5430*/  LOP3.LUT R10, R10, R11, RZ, 0xfc, !PT ;  /* 0x0000000b0a0a7212 */ /* 0x000fe200078efcff */
[----:B------:R-:W-:Y:S01]  /*5440*/  IMAD R8, R8, -0x40, R0 ;  /* 0xffffffc008087824 */ /* 0x000fe200078e0200 */
[C---:B------:R-:W-:Y:S01]  /*5450*/  ISETP.GE.AND P0, PT, R3.reuse, R5, PT ;  /* 0x000000050300720c */ /* 0x040fe20003f06270 */
[----:B------:R-:W-:Y:S01]  /*5460*/  IMAD.MOV.U32 R11, RZ, RZ, RZ ;  /* 0x000000ffff0b7224 */ /* 0x000fe200078e00ff */
[----:B------:R-:W-:Y:S01]  /*5470*/  LOP3.LUT R152, R3, 0x6, R152, 0xf8, !PT ;  /* 0x0000000603987812 */ /* 0x000fe200078ef898 */
[----:B------:R-:W-:Y:S01]  /*5480*/  IMAD.IADD R3, R4, 0x1, -R3 ;  /* 0x0000000104037824 */ /* 0x000fe200078e0a03 */
[----:B-----5:R-:W-:Y:S01]  /*5490*/  SHF.R.S32.HI R5, RZ, 0x1f, R160 ;  /* 0x0000001fff057819 */ /* 0x020fe200000114a0 */
[C---:B------:R-:W-:Y:S01]  /*54a0*/  IMAD R4, R22.reuse, 0xc0, RZ ;  /* 0x000000c016047824 */ /* 0x040fe200078e02ff */
[----:B------:R-:W-:Y:S01]  /*54b0*/  SHF.R.S32.HI R153, RZ, 0x1f, R152 ;  /* 0x0000001fff997819 */ /* 0x000fe20000011498 */
[----:B------:R-:W-:-:S04]  /*54c0*/  IMAD.WIDE R10, R22, 0xc0, R10 ;  /* 0x000000c0160a7825 */ /* 0x000fc800078e020a */
[----:B------:R-:W-:Y:S02]  /*54d0*/  IMAD R0, R5, UR4, RZ ;  /* 0x0000000405007c24 */ /* 0x000fe4000f8e02ff */
[----:B------:R-:W-:Y:S01]  /*54e0*/  IMAD.WIDE.U32 R6, R160, UR4, R152 ;  /* 0x00000004a0067c25 */ /* 0x000fe2000f8e0098 */
[----:B------:R-:W-:Y:S02]  /*54f0*/  ULDC UR4, c[0x0][0x284] ;  /* 0x0000a10000047ab9 */ /* 0x000fe40000000800 */
[----:B------:R-:W-:Y:S01]  /*5500*/  ISETP.GE.OR P0, PT, R4, UR4, P0 ;  /* 0x0000000404007c0c */ /* 0x000fe20008706670 */
[----:B------:R-:W-:-:S04]  /*5510*/  IMAD R0, R160, UR5, R0 ;  /* 0x00000005a0007c24 */ /* 0x000fc8000f8e0200 */
[----:B------:R-:W-:Y:S01]  /*5520*/  IMAD.IADD R7, R7, 0x1, R0 ;  /* 0x0000000107077824 */ /* 0x000fe200078e0200 */
[----:B------:R-:W-:Y:S01]  /*5530*/  IADD3 R0, -R4, UR4, R8 ;  /* 0x0000000404007c10 */ /* 0x000fe2000fffe108 */
[----:B------:R-:W-:-:S04]  /*5540*/  UIMAD.WIDE.U32 UR4, UR39, -0x33333333, URZ ;  /* 0xcccccccd270478a5 */ /* 0x000fc8000f8e003f */
[----:B------:R-:W-:-:S04]  /*5550*/  USHF.R.U32.HI UR4, URZ, 0x3, UR5 ;  /* 0x000000033f047899 */ /* 0x000fc80008011605 */
[----:B------:R-:W-:Y:S02]  /*5560*/  UIMAD UR39, UR4, -0xa, UR39 ;  /* 0xfffffff6042778a4 */ /* 0x000fe4000f8e0227 */
[----:B------:R-:W-:Y:S01]  /*5570*/  @UP1 ULOP3.LUT UR38, UR38, 0x1, UR4, 0x78, !UPT ;  /* 0x0000000126261892 */ /* 0x000fe2000f8e7804 */
[----:B------:R-:W-:Y:S11]  /*5580*/  @P0 BRA `(.L_x_33) ;  /* 0x0000023400100947 */ /* 0x000ff60003800000 */
[----:B------:R-:W0:Y:S01]  /*5590*/  LDC.64 R20, c[0x0][0x5c8] ;  /* 0x00017200ff147b82 */ /* 0x000e220000000a00 */
[----:B------:R-:W-:Y:S01]  /*55a0*/  FSETP.NEU.AND P0, PT, R16, RZ, PT ;  /* 0x000000ff1000720b */ /* 0x000fe20003f0d000 */
[----:B------:R-:W-:Y:S01]  /*55b0*/  BSSY B0, `(.L_x_33) ;  /* 0x0002341000007945 */ /* 0x000fe20003800000 */
[----:B------:R-:W-:-:S04]  /*55c0*/  ISETP.GT.AND P5, PT, R3, RZ, PT ;  /* 0x000000ff0300720c */ /* 0x000fc80003fa4270 */
[----:B------:R-:W-:Y:S01]  /*55d0*/  ISETP.GT.AND P1, PT, R0, RZ, P5 ;  /* 0x000000ff0000720c */ /* 0x000fe20002f24270 */
[-C--:B0-----:R-:W-:Y:S02]  /*55e0*/  IMAD R14, R11, R20.reuse, RZ ;  /* 0x000000140b0e7224 */ /* 0x081fe400078e02ff */
[----:B------:R-:W-:-:S04]  /*55f0*/  IMAD.WIDE.U32 R6, R10, R20, R6 ;  /* 0x000000140a067225 */ /* 0x000fc800078e0006 */
[----:B------:R-:W-:-:S04]  /*5600*/  IMAD R14, R10, R21, R14 ;  /* 0x000000150a0e7224 */ /* 0x000fc800078e020e */
[----:B------:R-:W-:Y:S01]  /*5610*/  IMAD.IADD R14, R7, 0x1, R14 ;  /* 0x00000001070e7824 */ /* 0x000fe200078e020e */
[----:B------:R-:W-:Y:S06]  /*5620*/  @!P0 BRA `(.L_x_34) ;  /* 0x00000180000c8947 */ /* 0x000fec0003800000 */
[----:B------:R-:W0:Y:S01]  /*5630*/  LDC.64 R156, c[0x0][0x5b8] ;  /* 0x00016e00ff9c7b82 */ /* 0x000e220000000a00 */
[----:B------:R-:W2:Y:S01]  /*5640*/  LDL.LU R15, [R1+0x400] ;  /* 0x00040000010f7983 */ /* 0x000ea20000300800 */
[----:B------:R-:W-:-:S06]  /*5650*/  ULDC.64 UR4, c[0x0][0x5c0] ;  /* 0x0001700000047ab9 */ /* 0x000fcc0000000a00 */
[----:B------:R-:W1:Y:S08]  /*5660*/  LDC.64 R8, c[0x0][0x5b0] ;  /* 0x00016c00ff087b82 */ /* 0x000e700000000a00 */
[----:B------:R-:W3:Y:S01]  /*5670*/  LDC.64 R22, c[0x0][0x5a8] ;  /* 0x00016a00ff167b82 */ /* 0x000ee20000000a00 */
[-C--:B0-----:R-:W-:Y:S02]  /*5680*/  IMAD R161, R5, R156.reuse, RZ ;  /* 0x0000009c05a17224 */ /* 0x081fe400078e02ff */
[----:B------:R-:W-:-:S04]  /*5690*/  IMAD.WIDE.U32 R158, R160, R156, R152 ;  /* 0x0000009ca09e7225 */ /* 0x000fc800078e0098 */
[----:B------:R-:W-:Y:S02]  /*56a0*/  IMAD R161, R160, R157, R161 ;  /* 0x0000009da0a17224 */ /* 0x000fe400078e02a1 */
[-C--:B-1----:R-:W-:Y:S02]  /*56b0*/  IMAD R164, R11, R8.reuse, RZ ;  /* 0x000000080ba47224 */ /* 0x082fe400078e02ff */
[----:B------:R-:W-:Y:S02]  /*56c0*/  IMAD.IADD R155, R159, 0x1, R161 ;  /* 0x000000019f9b7824 */ /* 0x000fe400078e02a1 */
[----:B------:R-:W-:Y:S02]  /*56d0*/  IMAD.MOV.U32 R154, RZ, RZ, R158 ;  /* 0x000000ffff9a7224 */ /* 0x000fe400078e009e */
[C---:B------:R-:W-:Y:S02]  /*56e0*/  IMAD R164, R10.reuse, R9, R164 ;  /* 0x000000090aa47224 */ /* 0x040fe400078e02a4 */
[----:B------:R-:W-:-:S04]  /*56f0*/  IMAD.WIDE.U32 R4, R10, R8, R154 ;  /* 0x000000080a047225 */ /* 0x000fc800078e009a */
[----:B------:R-:W-:Y:S01]  /*5700*/  IMAD.IADD R5, R5, 0x1, R164 ;  /* 0x0000000105057824 */ /* 0x000fe200078e02a4 */
[----:B---3--:R-:W-:-:S04]  /*5710*/  LEA R12, P0, R4, R22, 0x1 ;  /* 0x00000016040c7211 */ /* 0x008fc800078008ff */
[----:B------:R-:W-:-:S05]  /*5720*/  LEA.HI.X R13, R4, R23, R5, 0x1, P0 ;  /* 0x00000017040d7211 */ /* 0x000fca00000f0c05 */
[----:B------:R-:W3:Y:S01]  /*5730*/  @P1 LDG.E.LTC128B.U16 R157, desc[UR36][R12.64] ;  /* 0x000000240c9d1981 */ /* 0x000ee2000c1e1520 */
[----:B------:R-:W-:Y:S01]  /*5740*/  ISETP.GT.AND P3, PT, R3, 0x1, PT ;  /* 0x000000010300780c */ /* 0x000fe20003f64270 */
[----:B------:R-:W-:Y:S01]  /*5750*/  BSSY B1, `(.L_x_35) ;  /* 0x0000013000017945 */ /* 0x000fe20003800000 */
[----:B----4-:R-:W-:-:S11]  /*5760*/  LOP3.LUT R17, R17, 0xfffffffd, RZ, 0xc0, !PT ;  /* 0xfffffffd11117812 */ /* 0x010fd600078ec0ff */
[----:B------:R-:W-:Y:S01]  /*5770*/  @P3 LOP3.LUT R17, R17, 0x2, RZ, 0xfc, !PT ;  /* 0x0000000211113812 */ /* 0x000fe200078efcff */
[----:B---3--:R-:W-:-:S04]  /*5780*/  IMAD.U32 R4, R157, 0x10000, RZ ;  /* 0x000100009d047824 */ /* 0x008fc800078e00ff */
[----:B------:R-:W-:-:S04]  /*5790*/  FMUL R4, R4, R16 ;  /* 0x0000001004047220 */ /* 0x000fc80000400000 */
[----:B--2---:R-:W-:Y:S01]  /*57a0*/  FFMA R7, R15, R2, R4 ;  /* 0x000000020f077223 */ /* 0x004fe20000000004 */
[----:B------:R-:W-:-:S04]  /*57b0*/  LEA R4, P0, R6, UR4, 0x1 ;  /* 0x0000000406047c11 */ /* 0x000fc8000f8008ff */
[----:B------:R-:W-:Y:S02]  /*57c0*/  LEA.HI.X R5, R6, UR5, R14, 0x1, P0 ;  /* 0x0000000506057c11 */ /* 0x000fe400080f0c0e */
[----:B------:R-:W-:-:S05]  /*57d0*/  F2FP.BF16.F32.PACK_AB R6, RZ, R7 ;  /* 0x00000007ff06723e */ /* 0x000fca00000010ff */
[----:B------:R0:W-:Y:S02]  /*57e0*/  @P1 STG.E.U16 desc[UR36][R4.64], R6 ;  /* 0x0000000604001986 */ /* 0x0001e4000c101524 */
[----:B0-----:R-:W-:-:S04]  /*57f0*/  IMAD.WIDE.U32 R6, R10, R8, R152 ;  /* 0x000000080a067225 */ /* 0x001fc800078e0098 */
[----:B------:R-:W-:Y:S02]  /*5800*/  IMAD.IADD R7, R164, 0x1, R7 ;  /* 0x00000001a4077824 */ /* 0x000fe400078e0207 */
[----:B------:R-:W-:-:S04]  /*5810*/  IMAD.WIDE.U32 R6, R160, R156, R6 ;  /* 0x0000009ca0067225 */ /* 0x000fc800078e0006 */
[----:B------:R-:W-:Y:S01]  /*5820*/  IMAD.IADD R7, R161, 0x1, R7 ;  /* 0x00000001a1077824 */ /* 0x000fe200078e0207 */
[----:B------:R-:W-:-:S04]  /*5830*/  LEA R14, P0, R6, R22, 0x1 ;  /* 0x00000016060e7211 */ /* 0x000fc800078008ff */
[----:B------:R-:W-:Y:S02]  /*5840*/  LEA.HI.X R15, R6, R23, R7, 0x1, P0 ;  /* 0x00000017060f7211 */ /* 0x000fe400000f0c07 */
[----:B------:R-:W-:-:S13]  /*5850*/  ISETP.GT.AND P0, PT, R0, RZ, P3 ;  /* 0x000000ff0000720c */ /* 0x000fda0001f04270 */
[----:B------:R-:W-:Y:S05]  /*5860*/  @!P0 BRA `(.L_x_36) ;  /* 0x0000000000048947 */ /* 0x000fea0003800000 */
[----:B------:R0:W5:Y:S02]  /*5870*/  LDG.E.LTC128B.U16 R157, desc[UR36][R14.64+0x2] ;  /* 0x000002240e9d7981 */ /* 0x000164000c1e1520 */
.L_x_36:
[----:B------:R-:W-:Y:S05]  /*5880*/  BSYNC B1 ;  /* 0x0000000000017941 */ /* 0x000fea0003800000 */
.L_x_35:
[----:B------:R-:W2:Y:S01]  /*5890*/  LDL.LU R7, [R1+0x404] ;  /* 0x0004040001077983 */ /* 0x000ea20000300800 */
[----:B-----5:R-:W-:Y:S01]  /*58a0*/  IMAD.U32 R6, R157, 0x10000, RZ ;  /* 0x000100009d067824 */ /* 0x020fe200078e00ff */
[C---:B------:R-:W-:Y:S01]  /*58b0*/  SHF.L.U64.HI R163, R8.reuse, 0x3, R9 ;  /* 0x0000000308a37819 */ /* 0x040fe20000010209 */
[----:B------:R-:W-:Y:S01]  /*58c0*/  IMAD.SHL.U32 R162, R8, 0x8, RZ ;  /* 0x0000000808a27824 */ /* 0x000fe200078e00ff */
[----:B------:R-:W3:Y:S01]  /*58d0*/  LDL.LU R166, [R1+0x408] ;  /* 0x0004080001a67983 */ /* 0x000ee20000300800 */
[----:B------:R-:W-:-:S04]  /*58e0*/  FMUL R6, R6, R16 ;  /* 0x0000001006067220 */ /* 0x000fc80000400000 */
[----:B--2---:R-:W-:-:S05]  /*58f0*/  FFMA R6, R7, R2, R6 ;  /* 0x0000000207067223 */ /* 0x004fca0000000006 */
[----:B------:R-:W-:-:S05]  /*5900*/  F2FP.BF16.F32.PACK_AB R6, RZ, R6 ;  /* 0x00000006ff06723e */ /* 0x000fca00000010ff */
[----:B------:R1:W-:Y:S01]  /*5910*/  @P0 STG.E.U16 desc[UR36][R4.64+0x2], R6 ;  /* 0x0000020604000986 */ /* 0x0003e2000c101524 */
[----:B------:R-:W-:Y:S01]  /*5920*/  ISETP.GT.AND P0, PT, R0, 0x8, P5 ;  /* 0x000000080000780c */ /* 0x000fe20002f04270 */
[----:B-1----:R-:W-:-:S04]  /*5930*/  IMAD.WIDE.U32 R6, R10, R8, R162 ;  /* 0x000000080a067225 */ /* 0x002fc800078e00a2 */
[----:B------:R-:W-:Y:S01]  /*5940*/  IMAD.IADD R164, R164, 0x1, R7 ;  /* 0x00000001a4a47824 */ /* 0x000fe200078e0207 */
[----:B------:R-:W-:-:S05]  /*5950*/  IADD3 R7, P1, R158, R6, RZ ;  /* 0x000000069e077210 */ /* 0x000fca0007f3e0ff */
[----:B------:R-:W-:Y:S01]  /*5960*/  IMAD.X R13, R164, 0x1, R155, P1 ;  /* 0x00000001a40d7824 */ /* 0x000fe200008e069b */
[----:B------:R-:W-:-:S04]  /*5970*/  LEA R12, P1, R7, R22, 0x1 ;  /* 0x00000016070c7211 */ /* 0x000fc800078208ff */
[----:B------:R-:W-:-:S05]  /*5980*/  LEA.HI.X R13, R7, R23, R13, 0x1, P1 ;  /* 0x00000017070d7211 */ /* 0x000fca00008f0c0d */
[----:B------:R-:W2:Y:S01]  /*5990*/  @P0 LDG.E.LTC128B.U16 R157, desc[UR36][R12.64] ;  /* 0x000000240c9d0981 */ /* 0x000ea2000c1e1520 */
[----:B------:R-:W-:Y:S01]  /*59a0*/  IADD3 R6, P1, R152, R6, RZ ;  /* 0x0000000698067210 */ /* 0x000fe20007f3e0ff */
[C---:B------:R-:W-:Y:S01]  /*59b0*/  IMAD.SHL.U32 R170, R20.reuse, 0x10, RZ ;  /* 0x0000001014aa7824 */ /* 0x040fe200078e00ff */
[----:B------:R-:W-:Y:S01]  /*59c0*/  SHF.L.U64.HI R171, R20, 0x4, R21 ;  /* 0x0000000414ab7819 */ /* 0x000fe20000010215 */
[----:B------:R-:W-:Y:S02]  /*59d0*/  BSSY B1, `(.L_x_37) ;  /* 0x0000011000017945 */ /* 0x000fe40003800000 */
[----:B------:R-:W-:Y:S02]  /*59e0*/  IMAD.X R7, R153, 0x1, R164, P1 ;  /* 0x0000000199077824 */ /* 0x000fe400008e06a4 */
[----:B------:R-:W-:-:S04]  /*59f0*/  IMAD.WIDE.U32 R6, R160, R156, R6 ;  /* 0x0000009ca0067225 */ /* 0x000fc800078e0006 */
[----:B------:R-:W-:Y:S02]  /*5a00*/  IMAD.IADD R7, R161, 0x1, R7 ;  /* 0x00000001a1077824 */ /* 0x000fe400078e0207 */
[----:B--2---:R-:W-:-:S04]  /*5a10*/  IMAD.U32 R12, R157, 0x10000, RZ ;  /* 0x000100009d0c7824 */ /* 0x004fc800078e00ff */
[----:B------:R-:W-:-:S04]  /*5a20*/  FMUL R12, R12, R16 ;  /* 0x000000100c0c7220 */ /* 0x000fc80000400000 */
[----:B---3--:R-:W-:Y:S01]  /*5a30*/  FFMA R164, R166, R2, R12 ;  /* 0x00000002a6a47223 */ /* 0x008fe2000000000c */
[----:B------:R-:W-:-:S04]  /*5a40*/  LEA R12, P1, R6, R22, 0x1 ;  /* 0x00000016060c7211 */ /* 0x000fc800078208ff */
[----:B------:R-:W-:Y:S02]  /*5a50*/  LEA.HI.X R13, R6, R23, R7, 0x1, P1 ;  /* 0x00000017060d7211 */ /* 0x000fe400008f0c07 */
[----:B------:R-:W-:Y:S02]  /*5a60*/  F2FP.BF16.F32.PACK_AB R7, RZ, R164 ;  /* 0x000000a4ff07723e */ /* 0x000fe400000010ff */
[----:B------:R-:W-:Y:S02]  /*5a70*/  IADD3 R6, P2, R170, R4, RZ ;  /* 0x00000004aa067210 */ /* 0x000fe40007f5e0ff */
[----:B------:R-:W-:Y:S02]  /*5a80*/  PRMT R164, R7, 0x7610, R164 ;  /* 0x0000761007a47816 */ /* 0x000fe400000000a4 */
[----:B------:R-:W-:Y:S01]  /*5a90*/  ISETP.GT.AND P1, PT, R0, 0x8, P3 ;  /* 0x000000080000780c */ /* 0x000fe20001f24270 */
[----:B------:R-:W-:-:S05]  /*5aa0*/  IMAD.X R7, R171, 0x1, R5, P2 ;  /* 0x00000001ab077824 */ /* 0x000fca00010e0605 */
[----:B------:R1:W-:Y:S07]  /*5ab0*/  @P0 STG.E.U16 desc[UR36][R6.64], R164 ;  /* 0x000000a406000986 */ /* 0x0003ee000c101524 */
[----:B------:R-:W-:Y:S05]  /*5ac0*/  @!P1 BRA `(.L_x_38) ;  /* 0x0000000000049947 */ /* 0x000fea0003800000 */
[----:B------:R2:W5:Y:S02]  /*5ad0*/  LDG.E.LTC128B.U16 R157, desc[UR36][R12.64+0x2] ;  /* 0x000002240c9d7981 */ /* 0x000564000c1e1520 */
.L_x_38:
[----:B------:R-:W-:Y:S05]  /*5ae0*/  BSYNC B1 ;  /* 0x0000000000017941 */ /* 0x000fea0003800000 */
.L_x_37:
[----:B------:R-:W3:Y:S01]  /*5af0*/  LDL.LU R166, [R1+0x40c] ;  /* 0x00040c0001a67983 */ /* 0x000ee20000300800 */
[----:B-1---5:R-:W-:Y:S01]  /*5b00*/  IMAD.U32 R164, R157, 0x10000, RZ ;  /* 0x000100009da47824 */ /* 0x022fe200078e00ff */
[----:B------:R-:W-:Y:S01]  /*5b10*/  ISETP.GT.AND P3, PT, R3, 0x8, PT ;  /* 0x000000080300780c */ /* 0x000fe20003f64270 */
[----:B------:R-:W-:Y:S01]  /*5b20*/  BSSY B1, `(.L_x_39) ;  /* 0x000000a000017945 */ /* 0x000fe20003800000 */
[----:B------:R-:W-:Y:S01]  /*5b30*/  LOP3.LUT R17, R17, 0xfffffffb, RZ, 0xc0, !PT ;  /* 0xfffffffb11117812 */ /* 0x000fe200078ec0ff */
[----:B------:R-:W-:Y:S01]  /*5b40*/  FMUL R164, R164, R16 ;  /* 0x00000010a4a47220 */ /* 0x000fe20000400000 */
[----:B------:R-:W-:-:S09]  /*5b50*/  ISETP.GT.AND P0, PT, R0, RZ, P3 ;  /* 0x000000ff0000720c */ /* 0x000fd20001f04270 */
[----:B------:R-:W-:Y:S01]  /*5b60*/  @P3 LOP3.LUT R17, R17, 0x4, RZ, 0xfc, !PT ;  /* 0x0000000411113812 */ /* 0x000fe200078efcff */
[----:B---3--:R-:W-:-:S05]  /*5b70*/  FFMA R164, R166, R2, R164 ;  /* 0x00000002a6a47223 */ /* 0x008fca00000000a4 */
[----:B------:R-:W-:-:S05]  /*5b80*/  F2FP.BF16.F32.PACK_AB R164, RZ, R164 ;  /* 0x000000a4ffa4723e */ /* 0x000fca00000010ff */
[----:B------:R1:W-:Y:S01]  /*5b90*/  @P1 STG.E.U16 desc[UR36][R6.64+0x2], R164 ;  /* 0x000002a406001986 */ /* 0x0003e2000c101524 */
[----:B------:R-:W-:Y:S05]  /*5ba0*/  @!P0 BRA `(.L_x_40) ;  /* 0x0000000000048947 */ /* 0x000fea0003800000 */
[----:B------:R3:W5:Y:S02]  /*5bb0*/  LDG.E.LTC128B.U16 R157, desc[UR36][R14.64+0x10] ;  /* 0x000010240e9d7981 */ /* 0x000764000c1e1520 */
.L_x_40:
[----:B------:R-:W-:Y:S05]  /*5bc0*/  BSYNC B1 ;  /* 0x0000000000017941 */ /* 0x000fea0003800000 */
.L_x_39:
[----:B------:R-:W4:Y:S01]  /*5bd0*/  LDL.LU R166, [R1+0x410] ;  /* 0x0004100001a67983 */ /* 0x000f220000300800 */
[----:B-1---5:R-:W-:Y:S01]  /*5be0*/  IMAD.U32 R164, R157, 0x10000, RZ ;  /* 0x000100009da47824 */ /* 0x022fe200078e00ff */
[----:B------:R-:W-:Y:S01]  /*5bf0*/  ISETP.GT.AND P2, PT, R3, 0x9, PT ;  /* 0x000000090300780c */ /* 0x000fe20003f44270 */
[----:B------:R-:W-:Y:S01]  /*5c00*/  BSSY B1, `(.L_x_41) ;  /* 0x000000a000017945 */ /* 0x000fe20003800000 */
[----:B------:R-:W-:Y:S01]  /*5c10*/  LOP3.LUT R17, R17, 0xfffffff7, RZ, 0xc0, !PT ;  /* 0xfffffff711117812 */ /* 0x000fe200078ec0ff */
[----:B------:R-:W-:Y:S01]  /*5c20*/  FMUL R164, R164, R16 ;  /* 0x00000010a4a47220 */ /* 0x000fe20000400000 */
[----:B------:R-:W-:-:S09]  /*5c30*/  ISETP.GT.AND P1, PT, R0, RZ, P2 ;  /* 0x000000ff0000720c */ /* 0x000fd20001724270 */
[----:B------:R-:W-:Y:S01]  /*5c40*/  @P2 LOP3.LUT R17, R17, 0x8, RZ, 0xfc, !PT ;  /* 0x0000000811112812 */ /* 0x000fe200078efcff */
[----:B----4-:R-:W-:-:S05]  /*5c50*/  FFMA R164, R166, R2, R164 ;  /* 0x00000002a6a47223 */ /* 0x010fca00000000a4 */
[----:B------:R-:W-:-:S05]  /*5c60*/  F2FP.BF16.F32.PACK_AB R164, RZ, R164 ;  /* 0x000000a4ffa4723e */ /* 0x000fca00000010ff */
[----:B------:R1:W-:Y:S01]  /*5c70*/  @P0 STG.E.U16 desc[UR36][R4.64+0x10], R164 ;  /* 0x000010a404000986 */ /* 0x0003e2000c101524 */
[----:B------:R-:W-:Y:S05]  /*5c80*/  @!P1 BRA `(.L_x_42) ;  /* 0x0000000000049947 */ /* 0x000fea0003800000 */
[----:B------:R4:W5:Y:S02]  /*5c90*/  LDG.E.LTC128B.U16 R157, desc[UR36][R14.64+0x12] ;  /* 0x000012240e9d7981 */ /* 0x000964000c1e1520 */
.L_x_42:
[----:B------:R-:W-:Y:S05]  /*5ca0*/  BSYNC B1 ;  /* 0x0000000000017941 */ /* 0x000fea0003800000 */
.L_x_41:
[----:B------:R-:W2:Y:S01]  /*5cb0*/  LDL.LU R166, [R1+0x414] ;  /* 0x0004140001a67983 */ /* 0x000ea20000300800 */
[----:B-1---5:R-:W-:Y:S01]  /*5cc0*/  IMAD.U32 R164, R157, 0x10000, RZ ;  /* 0x000100009da47824 */ /* 0x022fe200078e00ff */
[----:B------:R-:W-:Y:S01]  /*5cd0*/  ISETP.GT.AND P0, PT, R0, 0x8, P3 ;  /* 0x000000080000780c */ /* 0x000fe20001f04270 */
[----:B------:R-:W-:Y:S02]  /*5ce0*/  BSSY B1, `(.L_x_43) ;  /* 0x0000007000017945 */ /* 0x000fe40003800000 */
[----:B------:R-:W-:-:S04]  /*5cf0*/  FMUL R164, R164, R16 ;  /* 0x00000010a4a47220 */ /* 0x000fc80000400000 */
[----:B--2---:R-:W-:-:S05]  /*5d00*/  FFMA R164, R166, R2, R164 ;  /* 0x00000002a6a47223 */ /* 0x004fca00000000a4 */
[----:B------:R-:W-:-:S05]  /*5d10*/  F2FP.BF16.F32.PACK_AB R164, RZ, R164 ;  /* 0x000000a4ffa4723e */ /* 0x000fca00000010ff */
[----:B------:R1:W-:Y:S01]  /*5d20*/  @P1 STG.E.U16 desc[UR36][R4.64+0x12], R164 ;  /* 0x000012a404001986 */ /* 0x0003e2000c101524 */
[----:B------:R-:W-:Y:S05]  /*5d30*/  @!P0 BRA `(.L_x_44) ;  /* 0x0000000000048947 */ /* 0x000fea0003800000 */
[----:B------:R2:W5:Y:S02]  /*5d40*/  LDG.E.LTC128B.U16 R157, desc[UR36][R12.64+0x10] ;  /* 0x000010240c9d7981 */ /* 0x000564000c1e1520 */
.L_x_44:
[----:B------:R-:W-:Y:S05]  /*5d50*/  BSYNC B1 ;  /* 0x0000000000017941 */ /* 0x000fea0003800000 */
.L_x_43:
[----:B------:R-:W3:Y:S01]  /*5d60*/  LDL.LU R166, [R1+0x418] ;  /* 0x0004180001a67983 */ /* 0x000ee20000300800 */
[----:B-1---5:R-:W-:Y:S01]  /*5d70*/  IMAD.U32 R164, R157, 0x10000, RZ ;  /* 0x000100009da47824 */ /* 0x022fe200078e00ff */
[----:B------:R-:W-:Y:S01]  /*5d80*/  ISETP.GT.AND P1, PT, R0, 0x8, P2 ;  /* 0x000000080000780c */ /* 0x000fe20001724270 */
[----:B------:R-:W-:Y:S02]  /*5d90*/  BSSY B1, `(.L_x_45) ;  /* 0x0000007000017945 */ /* 0x000fe40003800000 */
[----:B------:R-:W-:-:S04]  /*5da0*/  FMUL R164, R164, R16 ;  /* 0x00000010a4a47220 */ /* 0x000fc80000400000 */
[----:B---3--:R-:W-:-:S05]  /*5db0*/  FFMA R164, R166, R2, R164 ;  /* 0x00000002a6a47223 */ /* 0x008fca00000000a4 */
[----:B------:R-:W-:-:S05]  /*5dc0*/  F2FP.BF16.F32.PACK_AB R164, RZ, R164 ;  /* 0x000000a4ffa4723e */ /* 0x000fca00000010ff */
[----:B------:R1:W-:Y:S01]  /*5dd0*/  @P0 STG.E.U16 desc[UR36][R6.64+0x10], R164 ;  /* 0x000010a406000986 */ /* 0x0003e2000c101524 */
[----:B------:R-:W-:Y:S05]  /*5de0*/  @!P1 BRA `(.L_x_46) ;  /* 0x0000000000049947 */ /* 0x000fea0003800000 */
[----:B------:R3:W5:Y:S02]  /*5df0*/  LDG.E.LTC128B.U16 R157, desc[UR36][R12.64+0x12] ;  /* 0x000012240c9d7981 */ /* 0x000764000c1e1520 */
.L_x_46:
[----:B------:R-:W-:Y:S05]  /*5e00*/  BSYNC B1 ;  /* 0x0000000000017941 */ /* 0x000fea0003800000 */
.L_x_45:
[----:B------:R-:W2:Y:S01]  /*5e10*/  LDL.LU R166, [R1+0x41c] ;  /* 0x00041c0001a67983 */ /* 0x000ea20000300800 */
[----:B-1---5:R-:W-:Y:S01]  /*5e20*/  IMAD.U32 R164, R157, 0x10000, RZ ;  /* 0x000100009da47824 */ /* 0x022fe200078e00ff */
[----:B------:R-:W-:Y:S01]  /*5e30*/  ISETP.GT.AND P2, PT, R3, 0x10, PT ;  /* 0x000000100300780c */ /* 0x000fe20003f44270 */
[----:B------:R-:W-:Y:S01]  /*5e40*/  BSSY B1, `(.L_x_47) ;  /* 0x000000a000017945 */ /* 0x000fe20003800000 */
[----:B------:R-:W-:Y:S01]  /*5e50*/  LOP3.LUT R17, R17, 0xffffffef, RZ, 0xc0, !PT ;  /* 0xffffffef11117812 */ /* 0x000fe200078ec0ff */
[----:B------:R-:W-:Y:S01]  /*5e60*/  FMUL R164, R164, R16 ;  /* 0x00000010a4a47220 */ /* 0x000fe20000400000 */
[----:B------:R-:W-:-:S09]  /*5e70*/  ISETP.GT.AND P0, PT, R0, RZ, P2 ;  /* 0x000000ff0000720c */ /* 0x000fd20001704270 */
[----:B------:R-:W-:Y:S01]  /*5e80*/  @P2 LOP3.LUT R17, R17, 0x10, RZ, 0xfc, !PT ;  /* 0x0000001011112812 */ /* 0x000fe200078efcff */
[----:B--2---:R-:W-:-:S05]  /*5e90*/  FFMA R164, R166, R2, R164 ;  /* 0x00000002a6a47223 */ /* 0x004fca00000000a4 */
[----:B------:R-:W-:-:S05]  /*5ea0*/  F2FP.BF16.F32.PACK_AB R164, RZ, R164 ;  /* 0x000000a4ffa4723e */ /* 0x000fca00000010ff */
[----:B------:R1:W-:Y:S01]  /*5eb0*/  @P1 STG.E.U16 desc[UR36][R6.64+0x12], R164 ;  /* 0x000012a406001986 */ /* 0x0003e2000c101524 */
[----:B------:R-:W-:Y:S05]  /*5ec0*/  @!P0 BRA `(.L_x_48) ;  /* 0x0000000000048947 */ /* 0x000fea0003800000 */
[----:B------:R2:W5:Y:S02]  /*5ed0*/  LDG.E.LTC128B.U16 R157, desc[UR36][R14.64+0x20] ;  /* 0x000020240e9d7981 */ /* 0x000564000c1e1520 */
.L_x_48:
[----:B------:R-:W-:Y:S05]  /*5ee0*/  BSYNC B1 ;  /* 0x0000000000017941 */ /* 0x000fea0003800000 */
.L_x_47:
[----:B------:R-:W3:Y:S01]  /*5ef0*/  LDL.LU R166, [R1+0x420] ;  /* 0x0004200001a67983 */ /* 0x000ee20000300800 */
[----:B-1---5:R-:W-:Y:S01]  /*5f00*/  IMAD.U32 R164, R157, 0x10000, RZ ;  /* 0x000100009da47824 */ /* 0x022fe200078e00ff */
[----:B------:R-:W-:Y:S01]  /*5f10*/  ISETP.GT.AND P1, PT, R3, 0x11, PT ;  /* 0x000000110300780c */ /* 0x000fe20003f24270 */
[----:B------:R-:W-:Y:S01]  /*5f20*/  BSSY B1, `(.L_x_49) ;  /* 0x000000a000017945 */ /* 0x000fe20003800000 */
[----:B------:R-:W-:Y:S01]  /*5f30*/  LOP3.LUT R18, R18, 0xfbffffff, RZ, 0xc0, !PT ;  /* 0xfbffffff12127812 */ /* 0x000fe200078ec0ff */
[----:B------:R-:W-:-:S10]  /*5f40*/  FMUL R164, R164, R16 ;  /* 0x00000010a4a47220 */ /* 0x000fd40000400000 */
[----:B------:R-:W-:Y:S01]  /*5f50*/  @P1 LOP3.LUT R18, R18, 0x4000000, RZ, 0xfc, !PT ;  /* 0x0400000012121812 */ /* 0x000fe200078efcff */
[----:B---3--:R-:W-:-:S05]  /*5f60*/  FFMA R164, R166, R2, R164 ;  /* 0x00000002a6a47223 */ /* 0x008fca00000000a4 */
[----:B------:R-:W-:-:S05]  /*5f70*/  F2FP.BF16.F32.PACK_AB R164, RZ, R164 ;  /* 0x000000a4ffa4723e */ /* 0x000fca00000010ff */
[----:B------:R1:W-:Y:S01]  /*5f80*/  @P0 STG.E.U16 desc[UR36][R4.64+0x20], R164 ;  /* 0x000020a404000986 */ /* 0x0003e2000c101524 */
[----:B------:R-:W-:-:S13]  /*5f90*/  ISETP.GT.AND P0, PT, R0, RZ, P1 ;  /* 0x000000ff0000720c */ /* 0x000fda0000f04270 */
[----:B-1----:R-:W-:Y:S05]  /*5fa0*/  @!P0 BRA `(.L_x_50) ;  /* 0x0000000000048947 */ /* 0x002fea0003800000 */
[----:B------:R1:W5:Y:S02]  /*5fb0*/  LDG.E.LTC128B.U16 R157, desc[UR36][R14.64+0x22] ;  /* 0x000022240e9d7981 */ /* 0x000364000c1e1520 */
.L_x_50:
[----:B------:R-:W-:Y:S05]  /*5fc0*/  BSYNC B1 ;  /* 0x0000000000017941 */ /* 0x000fea0003800000 */
.L_x_49:
[----:B------:R-:W3:Y:S01]  /*5fd0*/  LDL.LU R166, [R1+0x424] ;  /* 0x0004240001a67983 */ /* 0x000ee20000300800 */
[----:B-----5:R-:W-:Y:S01]  /*5fe0*/  IMAD.U32 R164, R157, 0x10000, RZ ;  /* 0x000100009da47824 */ /* 0x020fe200078e00ff */
[----:B------:R-:W-:Y:S03]  /*5ff0*/  BSSY B1, `(.L_x_51) ;  /* 0x0000008000017945 */ /* 0x000fe60003800000 */
[----:B------:R-:W-:-:S04]  /*6000*/  FMUL R164, R164, R16 ;  /* 0x00000010a4a47220 */ /* 0x000fc80000400000 */
[----:B---3--:R-:W-:-:S05]  /*6010*/  FFMA R164, R166, R2, R164 ;  /* 0x00000002a6a47223 */ /* 0x008fca00000000a4 */
[----:B------:R-:W-:-:S05]  /*6020*/  F2FP.BF16.F32.PACK_AB R164, RZ, R164 ;  /* 0x000000a4ffa4723e */ /* 0x000fca00000010ff */
[----:B------:R3:W-:Y:S01]  /*6030*/  @P0 STG.E.U16 desc[UR36][R4.64+0x22], R164 ;  /* 0x000022a404000986 */ /* 0x0007e2000c101524 */
[----:B------:R-:W-:-:S13]  /*6040*/  ISETP.GT.AND P0, PT, R0, 0x8, P2 ;  /* 0x000000080000780c */ /* 0x000fda0001704270 */
[----:B---3--:R-:W-:Y:S05]  /*6050*/  @!P0 BRA `(.L_x_52) ;  /* 0x0000000000048947 */ /* 0x008fea0003800000 */
[----:B------:R3:W5:Y:S02]  /*6060*/  LDG.E.LTC128B.U16 R157, desc[UR36][R12.64+0x20] ;  /* 0x000020240c9d7981 */ /* 0x000764000c1e1520 */
.L_x_52:
[----:B------:R-:W-:Y:S05]  /*6070*/  BSYNC B1 ;  /* 0x0000000000017941 */ /* 0x000fea0003800000 */
.L_x_51:
[----:B------:R-:W2:Y:S01]  /*6080*/  LDL.LU R166, [R1+0x428] ;  /* 0x0004280001a67983 */ /* 0x000ea20000300800 */
[----:B-----5:R-:W-:Y:S01]  /*6090*/  IMAD.U32 R164, R157, 0x10000, RZ ;  /* 0x000100009da47824 */ /* 0x020fe200078e00ff */
[----:B------:R-:W-:Y:S03]  /*60a0*/  BSSY B1, `(.L_x_53) ;  /* 0x0000008000017945 */ /* 0x000fe60003800000 */
[----:B------:R-:W-:-:S04]  /*60b0*/  FMUL R164, R164, R16 ;  /* 0x00000010a4a47220 */ /* 0x000fc80000400000 */
[----:B--2---:R-:W-:-:S05]  /*60c0*/  FFMA R164, R166, R2, R164 ;  /* 0x00000002a6a47223 */ /* 0x004fca00000000a4 */
[----:B------:R-:W-:-:S05]  /*60d0*/  F2FP.BF16.F32.PACK_AB R164, RZ, R164 ;  /* 0x000000a4ffa4723e */ /* 0x000fca00000010ff */
[----:B------:R2:W-:Y:S01]  /*60e0*/  @P0 STG.E.U16 desc[UR36][R6.64+0x20], R164 ;  /* 0x000020a406000986 */ /* 0x0005e2000c101524 */
[----:B------:R-:W-:-:S13]  /*60f0*/  ISETP.GT.AND P0, PT, R0, 0x8, P1 ;  /* 0x000000080000780c */ /* 0x000fda0000f04270 */
[----:B--2---:R-:W-:Y:S05]  /*6100*/  @!P0 BRA `(.L_x_54) ;  /* 0x0000000000048947 */ /* 0x004fea0003800000 */
[----:B------:R2:W5:Y:S02]  /*6110*/  LDG.E.LTC128B.U16 R157, desc[UR36][R12.64+0x22] ;  /* 0x000022240c9d7981 */ /* 0x000564000c1e1520 */
.L_x_54:
[----:B------:R-:W-:Y:S05]  /*6120*/  BSYNC B1 ;  /* 0x0000000000017941 */ /* 0x000fea0003800000 */
.L_x_53:
[----:B------:R-:W3:Y:S01]  /*6130*/  LDL.LU R166, [R1+0x42c] ;  /* 0x00042c0001a67983 */ /* 0x000ee20000300800 */
[----:B-----5:R-:W-:Y:S01]  /*6140*/  IMAD.U32 R164, R157, 0x10000, RZ ;  /* 0x000100009da47824 */ /* 0x020fe200078e00ff */
        /* <DEDUP_REMOVED lines=9> */
[----:B---3--:R-:W-:Y:S05]  /*61e0*/  @!P0 BRA `(.L_x_56) ;  /* 0x0000000000048947 */ /* 0x008fea0003800000 */
[----:B------:R3:W5:Y:S02]  /*61f0*/  LDG.E.LTC128B.U16 R157, desc[UR36][R14.64+0x30] ;  /* 0x000030240e9d7981 */ /* 0x000764000c1e1520 */
.L_x_56:
[----:B------:R-:W-:Y:S05]  /*6200*/  BSYNC B1 ;  /* 0x0000000000017941 */ /* 0x000fea0003800000 */
.L_x_55:
[----:B------:R-:W2:Y:S01]  /*6210*/  LDL.LU R166, [R1+0x430] ;  /* 0x0004300001a67983 */ /* 0x000ea20000300800 */
[----:B-----5:R-:W-:Y:S01]  /*6220*/  IMAD.U32 R164, R157, 0x10000, RZ ;  /* 0x000100009da47824 */ /* 0x020fe200078e00ff */
[----:B------:R-:W-:Y:S01]  /*6230*/  ISETP.GT.AND P1, PT, R3, 0x19, PT ;  /* 0x000000190300780c */ /* 0x000fe20003f24270 */
[----:B------:R-:W-:Y:S01]  /*6240*/  BSSY B1, `(.L_x_57) ;  /* 0x000000a000017945 */ /* 0x000fe20003800000 */
[----:B------:R-:W-:Y:S01]  /*6250*/  LOP3.LUT R18, R18, 0xfeffffff, RZ, 0xc0, !PT ;  /* 0xfeffffff12127812 */ /* 0x000fe200078ec0ff */
[----:B------:R-:W-:-:S10]  /*6260*/  FMUL R164, R164, R16 ;  /* 0x00000010a4a47220 */ /* 0x000fd40000400000 */
[----:B------:R-:W-:Y:S01]  /*6270*/  @P1 LOP3.LUT R18, R18, 0x1000000, RZ, 0xfc, !PT ;  /* 0x0100000012121812 */ /* 0x000fe200078efcff */
[----:B--2---:R-:W-:-:S05]  /*6280*/  FFMA R164, R166, R2, R164 ;  /* 0x00000002a6a47223 */ /* 0x004fca00000000a4 */
[----:B------:R-:W-:-:S05]  /*6290*/  F2FP.BF16.F32.PACK_AB R164, RZ, R164 ;  /* 0x000000a4ffa4723e */ /* 0x000fca00000010ff */
[----:B------:R2:W-:Y:S01]  /*62a0*/  @P0 STG.E.U16 desc[UR36][R4.64+0x30], R164 ;  /* 0x000030a404000986 */ /* 0x0005e2000c101524 */
[----:B------:R-:W-:-:S13]  /*62b0*/  ISETP.GT.AND P0, PT, R0, RZ, P1 ;  /* 0x000000ff0000720c */ /* 0x000fda0000f04270 */
[----:B--2---:R-:W-:Y:S05]  /*62c0*/  @!P0 BRA `(.L_x_58) ;  /* 0x0000000000048947 */ /* 0x004fea0003800000 */
[----:B------:R2:W5:Y:S02]  /*62d0*/  LDG.E.LTC128B.U16 R157, desc[UR36][R14.64+0x32] ;  /* 0x000032240e9d7981 */ /* 0x000564000c1e1520 */
.L_x_58:
[----:B------:R-:W-:Y:S05]  /*62e0*/  BSYNC B1 ;  /* 0x0000000000017941 */ /* 0x000fea0003800000 */
.L_x_57:
        /* <DEDUP_REMOVED lines=10> */
.L_x_60:
[----:B------:R-:W-:Y:S05]  /*6390*/  BSYNC B1 ;  /* 0x0000000000017941 */ /* 0x000fea0003800000 */
.L_x_59:
        /* <DEDUP_REMOVED lines=10> */
.L_x_62:
[----:B------:R-:W-:Y:S05]  /*6440*/  BSYNC B1 ;  /* 0x0000000000017941 */ /* 0x000fea0003800000 */
.L_x_61:
        /* <DEDUP_REMOVED lines=13> */
.L_x_64:
[----:B------:R-:W-:Y:S05]  /*6520*/  BSYNC B1 ;  /* 0x0000000000017941 */ /* 0x000fea0003800000 */
.L_x_63:
        /* <DEDUP_REMOVED lines=13> */
.L_x_66:
[----:B------:R-:W-:Y:S05]  /*6600*/  BSYNC B1 ;  /* 0x0000000000017941 */ /* 0x000fea0003800000 */
.L_x_65:
        /* <DEDUP_REMOVED lines=10> */
.L_x_68:
[----:B------:R-:W-:Y:S05]  /*66b0*/  BSYNC B1 ;  /* 0x0000000000017941 */ /* 0x000fea0003800000 */
.L_x_67:
        /* <DEDUP_REMOVED lines=10> */
.L_x_70:
[----:B------:R-:W-:Y:S05]  /*6760*/  BSYNC B1 ;  /* 0x0000000000017941 */ /* 0x000fea0003800000 */
.L_x_69:
        /* <DEDUP_REMOVED lines=13> */
.L_x_72:
[----:B------:R-:W-:Y:S05]  /*6840*/  BSYNC B1 ;  /* 0x0000000000017941 */ /* 0x000fea0003800000 */
.L_x_71:
        /* <DEDUP_REMOVED lines=13> */
.L_x_74:
[----:B------:R-:W-:Y:S05]  /*6920*/  BSYNC B1 ;  /* 0x0000000000017941 */ /* 0x000fea0003800000 */
.L_x_73:
        /* <DEDUP_REMOVED lines=10> */
.L_x_76:
[----:B------:R-:W-:Y:S05]  /*69d0*/  BSYNC B1 ;  /* 0x0000000000017941 */ /* 0x000fea0003800000 */
.L_x_75:
        /* <DEDUP_REMOVED lines=10> */
.L_x_78:
[----:B------:R-:W-:Y:S05]  /*6a80*/  BSYNC B1 ;  /* 0x0000000000017941 */ /* 0x000fea0003800000 */
.L_x_77:
        /* <DEDUP_REMOVED lines=10> */
[----:B------:R-:W-:Y:S02]  /*6b30*/  ISETP.GT.AND P0, PT, R0, RZ, P2 ;  /* 0x000000ff0000720c */ /* 0x000fe40001704270 */
[----:B---3--:R-:W-:-:S11]  /*6b40*/  PRMT R164, R157, 0x7610, R164 ;  /* 0x000076109da47816 */ /* 0x008fd600000000a4 */
[----:B------:R-:W-:Y:S05]  /*6b50*/  @!P0 BRA `(.L_x_80) ;  /* 0x0000000000048947 */ /* 0x000fea0003800000 */
[----:B------:R3:W5:Y:S02]  /*6b60*/  LDG.E.LTC128B.U16 R164, desc[UR36][R14.64+0x60] ;  /* 0x000060240ea47981 */ /* 0x000764000c1e1520 */
.L_x_80:
[----:B------:R-:W-:Y:S05]  /*6b70*/  BSYNC B1 ;  /* 0x0000000000017941 */ /* 0x000fea0003800000 */
.L_x_79:
        /* <DEDUP_REMOVED lines=9> */
[----:B------:R2:W-:Y:S02]  /*6c10*/  @P0 STG.E.U16 desc[UR36][R4.64+0x60], R157 ;  /* 0x0000609d04000986 */ /* 0x0005e4000c101524 */
[----:B--2---:R-:W-:-:S05]  /*6c20*/  IADD3 R157, P0, R10, 0x80, RZ ;  /* 0x000000800a9d7810 */ /* 0x004fca0007f1e0ff */
[----:B------:R-:W-:Y:S02]  /*6c30*/  IMAD.X R10, RZ, RZ, R11, P0 ;  /* 0x000000ffff0a7224 */ /* 0x000fe400000e060b */
[----:B------:R-:W-:-:S04]  /*6c40*/  IMAD.WIDE.U32 R166, R157, R8, R162 ;  /* 0x000000089da67225 */ /* 0x000fc800078e00a2 */
[----:B------:R-:W-:-:S04]  /*6c50*/  IMAD R10, R10, R8, RZ ;  /* 0x000000080a0a7224 */ /* 0x000fc800078e02ff */
[C---:B------:R-:W-:Y:S02]  /*6c60*/  IMAD R159, R157.reuse, R9, R10 ;  /* 0x000000099d9f7224 */ /* 0x040fe400078e020a */
[----:B------:R-:W-:-:S04]  /*6c70*/  IMAD.WIDE.U32 R10, R157, R8, R154 ;  /* 0x000000089d0a7225 */ /* 0x000fc800078e009a */
[----:B------:R-:W-:Y:S01]  /*6c80*/  IMAD.IADD R9, R11, 0x1, R159 ;  /* 0x000000010b097824 */ /* 0x000fe200078e029f */
[----:B------:R-:W-:Y:S01]  /*6c90*/  LEA R168, P0, R10, R22, 0x1 ;  /* 0x000000160aa87211 */ /* 0x000fe200078008ff */
[----:B------:R-:W-:-:S03]  /*6ca0*/  IMAD.IADD R154, R159, 0x1, R167 ;  /* 0x000000019f9a7824 */ /* 0x000fc600078e02a7 */
[----:B------:R-:W-:Y:S01]  /*6cb0*/  LEA.HI.X R169, R10, R23, R9, 0x1, P0 ;  /* 0x000000170aa97211 */ /* 0x000fe200000f0c09 */
[----:B------:R-:W-:Y:S01]  /*6cc0*/  IMAD.WIDE.U32 R8, R157, R8, R152 ;  /* 0x000000089d087225 */ /* 0x000fe200078e0098 */
[----:B------:R-:W-:-:S03]  /*6cd0*/  IADD3 R162, P0, R152, R166, RZ ;  /* 0x000000a698a27210 */ /* 0x000fc60007f1e0ff */
[----:B------:R-:W-:Y:S02]  /*6ce0*/  IMAD.IADD R9, R159, 0x1, R9 ;  /* 0x000000019f097824 */ /* 0x000fe400078e0209 */
[----:B------:R-:W-:Y:S02]  /*6cf0*/  IMAD.X R163, R153, 0x1, R154, P0 ;  /* 0x0000000199a37824 */ /* 0x000fe400000e069a */
[----:B------:R-:W-:-:S04]  /*6d00*/  IMAD.WIDE.U32 R8, R160, R156, R8 ;  /* 0x0000009ca0087225 */ /* 0x000fc800078e0008 */
[----:B------:R-:W-:Y:S01]  /*6d10*/  IMAD.IADD R9, R161, 0x1, R9 ;  /* 0x00000001a1097824 */ /* 0x000fe200078e0209 */
[----:B------:R-:W-:Y:S01]  /*6d20*/  LEA R10, P0, R8, R22, 0x1 ;  /* 0x00000016080a7211 */ /* 0x000fe200078008ff */
[----:B------:R-:W-:-:S03]  /*6d30*/  IMAD.WIDE.U32 R156, R160, R156, R162 ;  /* 0x0000009ca09c7225 */ /* 0x000fc600078e00a2 */
[----:B------:R-:W-:Y:S01]  /*6d40*/  LEA.HI.X R11, R8, R23, R9, 0x1, P0 ;  /* 0x00000017080b7211 */ /* 0x000fe200000f0c09 */
[----:B------:R-:W-:Y:S01]  /*6d50*/  IMAD.IADD R161, R161, 0x1, R157 ;  /* 0x00000001a1a17824 */ /* 0x000fe200078e029d */
[----:B------:R-:W-:-:S04]  /*6d60*/  LEA R8, P0, R156, R22, 0x1 ;  /* 0x000000169c087211 */ /* 0x000fc800078008ff */
[----:B------:R-:W-:Y:S02]  /*6d70*/  LEA.HI.X R9, R156, R23, R161, 0x1, P0 ;  /* 0x000000179c097211 */ /* 0x000fe400000f0ca1 */
[----:B------:R-:W-:-:S05]  /*6d80*/  IADD3 R158, P0, R158, R166, RZ ;  /* 0x000000a69e9e7210 */ /* 0x000fca0007f1e0ff */
[----:B------:R-:W-:Y:S01]  /*6d90*/  IMAD.X R154, R154, 0x1, R155, P0 ;  /* 0x000000019a9a7824 */ /* 0x000fe200000e069b */
[----:B------:R-:W-:Y:S02]  /*6da0*/  LEA R156, P0, R158, R22, 0x1 ;  /* 0x000000169e9c7211 */ /* 0x000fe400078008ff */
[----:B------:R-:W-:Y:S02]  /*6db0*/  PRMT R22, R164, 0x7610, R22 ;  /* 0x00007610a4167816 */ /* 0x000fe40000000016 */
[----:B------:R-:W-:Y:S02]  /*6dc0*/  LEA.HI.X R157, R158, R23, R154, 0x1, P0 ;  /* 0x000000179e9d7211 */ /* 0x000fe400000f0c9a */
[----:B------:R-:W-:-:S13]  /*6dd0*/  ISETP.GT.AND P0, PT, R0, RZ, P1 ;  /* 0x000000ff0000720c */ /* 0x000fda0000f04270 */
[----:B------:R-:W-:Y:S05]  /*6de0*/  @!P0 BRA `(.L_x_82) ;  /* 0x0000000000048947 */ /* 0x000fea0003800000 */
[----:B------:R2:W5:Y:S02]  /*6df0*/  LDG.E.LTC128B.U16 R22, desc[UR36][R14.64+0x62] ;  /* 0x000062240e167981 */ /* 0x000564000c1e1520 */
.L_x_82:
[----:B------:R-:W-:Y:S05]  /*6e00*/  BSYNC B1 ;  /* 0x0000000000017941 */ /* 0x000fea0003800000 */
.L_x_81:
        /* <DEDUP_REMOVED lines=10> */
.L_x_84:
[----:B------:R-:W-:Y:S05]  /*6eb0*/  BSYNC B1 ;  /* 0x0000000000017941 */ /* 0x000fea0003800000 */
.L_x_83:
        /* <DEDUP_REMOVED lines=10> */
.L_x_86:
[----:B------:R-:W-:Y:S05]  /*6f60*/  BSYNC B1 ;  /* 0x0000000000017941 */ /* 0x000fea0003800000 */
.L_x_85:
        /* <DEDUP_REMOVED lines=13> */
.L_x_88:
[----:B------:R-:W-:Y:S05]  /*7040*/  BSYNC B1 ;  /* 0x0000000000017941 */ /* 0x000fea0003800000 */
.L_x_87:
        /* <DEDUP_REMOVED lines=13> */
.L_x_90:
[----:B------:R-:W-:Y:S05]  /*7120*/  BSYNC B1 ;  /* 0x0000000000017941 */ /* 0x000fea0003800000 */
.L_x_89:
        /* <DEDUP_REMOVED lines=10> */
.L_x_92:
[----:B------:R-:W-:Y:S05]  /*71d0*/  BSYNC B1 ;  /* 0x0000000000017941 */ /* 0x000fea0003800000 */
.L_x_91:
        /* <DEDUP_REMOVED lines=10> */
.L_x_94:
[----:B------:R-:W-:Y:S05]  /*7280*/  BSYNC B1 ;  /* 0x0000000000017941 */ /* 0x000fea0003800000 */
.L_x_93:
        /* <DEDUP_REMOVED lines=13> */
.L_x_96:
[----:B------:R-:W-:Y:S05]  /*7360*/  BSYNC B1 ;  /* 0x0000000000017941 */ /* 0x000fea0003800000 */
.L_x_95:
        /* <DEDUP_REMOVED lines=13> */
.L_x_98:
[----:B------:R-:W-:Y:S05]  /*7440*/  BSYNC B1 ;  /* 0x0000000000017941 */ /* 0x000fea0003800000 */
.L_x_97:
        /* <DEDUP_REMOVED lines=10> */
.L_x_100:
[----:B------:R-:W-:Y:S05]  /*74f0*/  BSYNC B1 ;  /* 0x0000000000017941 */ /* 0x000fea0003800000 */
.L_x_99:
        /* <DEDUP_REMOVED lines=10> */
.L_x_102:
[----:B------:R-:W-:Y:S05]  /*75a0*/  BSYNC B1 ;  /* 0x0000000000017941 */ /* 0x000fea0003800000 */
.L_x_101:
        /* <DEDUP_REMOVED lines=13> */
.L_x_104:
[----:B------:R-:W-:Y:S05]  /*7680*/  BSYNC B1 ;  /* 0x0000000000017941 */ /* 0x000fea0003800000 */
.L_x_103:
        /* <DEDUP_REMOVED lines=13> */
.L_x_106:
[----:B------:R-:W-:Y:S05]  /*7760*/  BSYNC B1 ;  /* 0x0000000000017941 */ /* 0x000fea0003800000 */
.L_x_105:
        /* <DEDUP_REMOVED lines=10> */
.L_x_108:
[----:B------:R-:W-:Y:S05]  /*7810*/  BSYNC B1 ;  /* 0x0000000000017941 */ /* 0x000fea0003800000 */
.L_x_107:
        /* <DEDUP_REMOVED lines=10> */
.L_x_110:
[----:B------:R-:W-:Y:S05]  /*78c0*/  BSYNC B1 ;  /* 0x0000000000017941 */ /* 0x000fea0003800000 */
.L_x_109:
        /* <DEDUP_REMOVED lines=13> */
.L_x_112:
[----:B------:R-:W-:Y:S05]  /*79a0*/  BSYNC B1 ;  /* 0x0000000000017941 */ /* 0x000fea0003800000 */
.L_x_111:
        /* <DEDUP_REMOVED lines=13> */
.L_x_114:
[----:B------:R-:W-:Y:S05]  /*7a80*/  BSYNC B1 ;  /* 0x0000000000017941 */ /* 0x000fea0003800000 */
.L_x_113:
        /* <DEDUP_REMOVED lines=10> */
.L_x_116:
[----:B------:R-:W-:Y:S05]  /*7b30*/  BSYNC B1 ;  /* 0x0000000000017941 */ /* 0x000fea0003800000 */
.L_x_115:
        /* <DEDUP_REMOVED lines=10> */
.L_x_118:
[----:B------:R-:W-:Y:S05]  /*7be0*/  BSYNC B1 ;  /* 0x0000000000017941 */ /* 0x000fea0003800000 */
.L_x_117:
        /* <DEDUP_REMOVED lines=13> */
.L_x_120:
[----:B------:R-:W-:Y:S05]  /*7cc0*/  BSYNC B1 ;  /* 0x0000000000017941 */ /* 0x000fea0003800000 */
.L_x_119:
        /* <DEDUP_REMOVED lines=13> */
.L_x_122:
[----:B------:R-:W-:Y:S05]  /*7da0*/  BSYNC B1 ;  /* 0x0000000000017941 */ /* 0x000fea0003800000 */
.L_x_121:
        /* <DEDUP_REMOVED lines=10> */
.L_x_124:
[----:B------:R-:W-:Y:S05]  /*7e50*/  BSYNC B1 ;  /* 0x0000000000017941 */ /* 0x000fea0003800000 */
.L_x_123:
        /* <DEDUP_REMOVED lines=10> */
.L_x_126:
[----:B------:R-:W-:Y:S05]  /*7f00*/  BSYNC B1 ;  /* 0x0000000000017941 */ /* 0x000fea0003800000 */
.L_x_125:
        /* <DEDUP_REMOVED lines=13> */
.L_x_128:
[----:B------:R-:W-:Y:S05]  /*7fe0*/  BSYNC B1 ;  /* 0x0000000000017941 */ /* 0x000fea0003800000 */
.L_x_127:
        /* <DEDUP_REMOVED lines=13> */
.L_x_130:
[----:B------:R-:W-:Y:S05]  /*80c0*/  BSYNC B1 ;  /* 0x0000000000017941 */ /* 0x000fea0003800000 */
.L_x_129:
        /* <DEDUP_REMOVED lines=10> */
.L_x_132:
[----:B------:R-:W-:Y:S05]  /*8170*/  BSYNC B1 ;  /* 0x0000000000017941 */ /* 0x000fea0003800000 */
.L_x_131:
        /* <DEDUP_REMOVED lines=10> */
.L_x_134:
[----:B------:R-:W-:Y:S05]  /*8220*/  BSYNC B1 ;  /* 0x0000000000017941 */ /* 0x000fea0003800000 */
.L_x_133:
        /* <DEDUP_REMOVED lines=13> */
.L_x_136:
[----:B------:R-:W-:Y:S05]  /*8300*/  BSYNC B1 ;  /* 0x0000000000017941 */ /* 0x000fea0003800000 */
.L_x_135:
        /* <DEDUP_REMOVED lines=13> */
.L_x_138:
[----:B------:R-:W-:Y:S05]  /*83e0*/  BSYNC B1 ;  /* 0x0000000000017941 */ /* 0x000fea0003800000 */
.L_x_137:
        /* <DEDUP_REMOVED lines=10> */
.L_x_140:
[----:B------:R-:W-:Y:S05]  /*8490*/  BSYNC B1 ;  /* 0x0000000000017941 */ /* 0x000fea0003800000 */
.L_x_139:
        /* <DEDUP_REMOVED lines=10> */
.L_x_142:
[----:B------:R-:W-:Y:S05]  /*8540*/  BSYNC B1 ;  /* 0x0000000000017941 */ /* 0x000fea0003800000 */
.L_x_141:
        /* <DEDUP_REMOVED lines=13> */
.L_x_144:
[----:B------:R-:W-:Y:S05]  /*8620*/  BSYNC B1 ;  /* 0x0000000000017941 */ /* 0x000fea0003800000 */
.L_x_143:
        /* <DEDUP_REMOVED lines=13> */
.L_x_146:
[----:B------:R-:W-:Y:S05]  /*8700*/  BSYNC B1 ;  /* 0x0000000000017941 */ /* 0x000fea0003800000 */
.L_x_145:
        /* <DEDUP_REMOVED lines=10> */
.L_x_148:
[----:B------:R-:W-:Y:S05]  /*87b0*/  BSYNC B1 ;  /* 0x0000000000017941 */ /* 0x000fea0003800000 */
.L_x_147:
        /* <DEDUP_REMOVED lines=10> */
.L_x_150:
[----:B------:R-:W-:Y:S05]  /*8860*/  BSYNC B1 ;  /* 0x0000000000017941 */ /* 0x000fea0003800000 */
.L_x_149:
        /* <DEDUP_REMOVED lines=13> */
.L_x_152:
[----:B------:R-:W-:Y:S05]  /*8940*/  BSYNC B1 ;  /* 0x0000000000017941 */ /* 0x000fea0003800000 */
.L_x_151:
        /* <DEDUP_REMOVED lines=13> */
.L_x_154:
[----:B------:R-:W-:Y:S05]  /*8a20*/  BSYNC B1 ;  /* 0x0000000000017941 */ /* 0x000fea0003800000 */
.L_x_153:
        /* <DEDUP_REMOVED lines=10> */
.L_x_156:
[----:B------:R-:W-:Y:S05]  /*8ad0*/  BSYNC B1 ;  /* 0x0000000000017941 */ /* 0x000fea0003800000 */
.L_x_155:
        /* <DEDUP_REMOVED lines=10> */
.L_x_158:
[----:B------:R-:W-:Y:S05]  /*8b80*/  BSYNC B1 ;  /* 0x0000000000017941 */ /* 0x000fea0003800000 */
.L_x_157:
        /* <DEDUP_REMOVED lines=13> */
.L_x_160:
[----:B------:R-:W-:Y:S05]  /*8c60*/  BSYNC B1 ;  /* 0x0000000000017941 */ /* 0x000fea0003800000 */
.L_x_159:
        /* <DEDUP_REMOVED lines=13> */
.L_x_162:
[----:B------:R-:W-:Y:S05]  /*8d40*/  BSYNC B1 ;  /* 0x0000000000017941 */ /* 0x000fea0003800000 */
.L_x_161:
        /* <DEDUP_REMOVED lines=10> */
.L_x_164:
[----:B------:R-:W-:Y:S05]  /*8df0*/  BSYNC B1 ;  /* 0x0000000000017941 */ /* 0x000fea0003800000 */
.L_x_163:
        /* <DEDUP_REMOVED lines=10> */
.L_x_166:
[----:B------:R-:W-:Y:S05]  /*8ea0*/  BSYNC B1 ;  /* 0x0000000000017941 */ /* 0x000fea0003800000 */
.L_x_165:
        /* <DEDUP_REMOVED lines=13> */
.L_x_168:
[----:B------:R-:W-:Y:S05]  /*8f80*/  BSYNC B1 ;  /* 0x0000000000017941 */ /* 0x000fea0003800000 */
.L_x_167:
        /* <DEDUP_REMOVED lines=13> */
.L_x_170:
[----:B------:R-:W-:Y:S05]  /*9060*/  BSYNC B1 ;  /* 0x0000000000017941 */ /* 0x000fea0003800000 */
.L_x_169:
        /* <DEDUP_REMOVED lines=10> */
.L_x_172:
[----:B------:R-:W-:Y:S05]  /*9110*/  BSYNC B1 ;  /* 0x0000000000017941 */ /* 0x000fea0003800000 */
.L_x_171:
        /* <DEDUP_REMOVED lines=10> */
.L_x_174:
[----:B------:R-:W-:Y:S05]  /*91c0*/  BSYNC B1 ;  /* 0x0000000000017941 */ /* 0x000fea0003800000 */
.L_x_173:
        /* <DEDUP_REMOVED lines=13> */
.L_x_176:
[----:B------:R-:W-:Y:S05]  /*92a0*/  BSYNC B1 ;  /* 0x0000000000017941 */ /* 0x000fea0003800000 */
.L_x_175:
        /* <DEDUP_REMOVED lines=13> */
.L_x_178:
[----:B------:R-:W-:Y:S05]  /*9380*/  BSYNC B1 ;  /* 0x0000000000017941 */ /* 0x000fea0003800000 */
.L_x_177:
        /* <DEDUP_REMOVED lines=10> */
.L_x_180:
[----:B------:R-:W-:Y:S05]  /*9430*/  BSYNC B1 ;  /* 0x0000000000017941 */ /* 0x000fea0003800000 */
.L_x_179:
        /* <DEDUP_REMOVED lines=10> */
.L_x_182:
[----:B------:R-:W-:Y:S05]  /*94e0*/  BSYNC B1 ;  /* 0x0000000000017941 */ /* 0x000fea0003800000 */
.L_x_181:
        /* <DEDUP_REMOVED lines=13> */
.L_x_184:
[----:B------:R-:W-:Y:S05]  /*95c0*/  BSYNC B1 ;  /* 0x0000000000017941 */ /* 0x000fea0003800000 */
.L_x_183:
        /* <DEDUP_REMOVED lines=13> */
.L_x_186:
[----:B------:R-:W-:Y:S05]  /*96a0*/  BSYNC B1 ;  /* 0x0000000000017941 */ /* 0x000fea0003800000 */
.L_x_185:
        /* <DEDUP_REMOVED lines=10> */
.L_x_188:
[----:B------:R-:W-:Y:S05]  /*9750*/  BSYNC B1 ;  /* 0x0000000000017941 */ /* 0x000fea0003800000 */
.L_x_187:
        /* <DEDUP_REMOVED lines=10> */
.L_x_190:
[----:B------:R-:W-:Y:S05]  /*9800*/  BSYNC B1 ;  /* 0x0000000000017941 */ /* 0x000fea0003800000 */
.L_x_189:
        /* <DEDUP_REMOVED lines=13> */
.L_x_192:
[----:B------:R-:W-:Y:S05]  /*98e0*/  BSYNC B1 ;  /* 0x0000000000017941 */ /* 0x000fea0003800000 */
.L_x_191:
        /* <DEDUP_REMOVED lines=13> */
.L_x_194:
[----:B------:R-:W-:Y:S05]  /*99c0*/  BSYNC B1 ;  /* 0x0000000000017941 */ /* 0x000fea0003800000 */
.L_x_193:
        /* <DEDUP_REMOVED lines=10> */
.L_x_196:
[----:B------:R-:W-:Y:S05]  /*9a70*/  BSYNC B1 ;  /* 0x0000000000017941 */ /* 0x000fea0003800000 */
.L_x_195:
        /* <DEDUP_REMOVED lines=10> */
.L_x_198:
[----:B------:R-:W-:Y:S05]  /*9b20*/  BSYNC B1 ;  /* 0x0000000000017941 */ /* 0x000fea0003800000 */
.L_x_197:
        /* <DEDUP_REMOVED lines=13> */
.L_x_200:
[----:B------:R-:W-:Y:S05]  /*9c00*/  BSYNC B1 ;  /* 0x0000000000017941 */ /* 0x000fea0003800000 */
.L_x_199:
        /* <DEDUP_REMOVED lines=13> */
.L_x_202:
[----:B------:R-:W-:Y:S05]  /*9ce0*/  BSYNC B1 ;  /* 0x0000000000017941 */ /* 0x000fea0003800000 */
.L_x_201:
        /* <DEDUP_REMOVED lines=10> */
.L_x_204:
[----:B------:R-:W-:Y:S05]  /*9d90*/  BSYNC B1 ;  /* 0x0000000000017941 */ /* 0x000fea0003800000 */
.L_x_203:
        /* <DEDUP_REMOVED lines=10> */
.L_x_206:
[----:B------:R-:W-:Y:S05]  /*9e40*/  BSYNC B1 ;  /* 0x0000000000017941 */ /* 0x000fea0003800000 */
.L_x_205:
        /* <DEDUP_REMOVED lines=13> */
.L_x_208:
[----:B------:R-:W-:Y:S05]  /*9f20*/  BSYNC B1 ;  /* 0x0000000000017941 */ /* 0x000fea0003800000 */
.L_x_207:
        /* <DEDUP_REMOVED lines=13> */
.L_x_210:
[----:B------:R-:W-:Y:S05]  /*a000*/  BSYNC B1 ;  /* 0x0000000000017941 */ /* 0x000fea0003800000 */
.L_x_209:
        /* <DEDUP_REMOVED lines=10> */
.L_x_212:
[----:B------:R-:W-:Y:S05]  /*a0b0*/  BSYNC B1 ;  /* 0x0000000000017941 */ /* 0x000fea0003800000 */
.L_x_211:
        /* <DEDUP_REMOVED lines=10> */
.L_x_214:
[----:B------:R-:W-:Y:S05]  /*a160*/  BSYNC B1 ;  /* 0x0000000000017941 */ /* 0x000fea0003800000 */
.L_x_213:
        /* <DEDUP_REMOVED lines=13> */
.L_x_216:
[----:B------:R-:W-:Y:S05]  /*a240*/  BSYNC B1 ;  /* 0x0000000000017941 */ /* 0x000fea0003800000 */
.L_x_215:
        /* <DEDUP_REMOVED lines=13> */
.L_x_218:
[----:B------:R-:W-:Y:S05]  /*a320*/  BSYNC B1 ;  /* 0x0000000000017941 */ /* 0x000fea0003800000 */
.L_x_217:
        /* <DEDUP_REMOVED lines=10> */
.L_x_220:
[----:B------:R-:W-:Y:S05]  /*a3d0*/  BSYNC B1 ;  /* 0x0000000000017941 */ /* 0x000fea0003800000 */
.L_x_219:
        /* <DEDUP_REMOVED lines=10> */
.L_x_222:
[----:B------:R-:W-:Y:S05]  /*a480*/  BSYNC B1 ;  /* 0x0000000000017941 */ /* 0x000fea0003800000 */
.L_x_221:
        /* <DEDUP_REMOVED lines=13> */
.L_x_224:
[----:B------:R-:W-:Y:S05]  /*a560*/  BSYNC B1 ;  /* 0x0000000000017941 */ /* 0x000fea0003800000 */
.L_x_223:
        /* <DEDUP_REMOVED lines=13> */
.L_x_226:
[----:B------:R-:W-:Y:S05]  /*a640*/  BSYNC B1 ;  /* 0x0000000000017941 */ /* 0x000fea0003800000 */
.L_x_225:
        /* <DEDUP_REMOVED lines=10> */
.L_x_228:
[----:B------:R-:W-:Y:S05]  /*a6f0*/  BSYNC B1 ;  /* 0x0000000000017941 */ /* 0x000fea0003800000 */
.L_x_227:
        /* <DEDUP_REMOVED lines=10> */
.L_x_230:
[----:B------:R-:W-:Y:S05]  /*a7a0*/  BSYNC B1 ;  /* 0x0000000000017941 */ /* 0x000fea0003800000 */
.L_x_229:
        /* <DEDUP_REMOVED lines=13> */
.L_x_232:
[----:B------:R-:W-:Y:S05]  /*a880*/  BSYNC B1 ;  /* 0x0000000000017941 */ /* 0x000fea0003800000 */
.L_x_231:
        /* <DEDUP_REMOVED lines=13> */
.L_x_234:
[----:B------:R-:W-:Y:S05]  /*a960*/  BSYNC B1 ;  /* 0x0000000000017941 */ /* 0x000fea0003800000 */
.L_x_233:
        /* <DEDUP_REMOVED lines=10> */
.L_x_236:
[----:B------:R-:W-:Y:S05]  /*aa10*/  BSYNC B1 ;  /* 0x0000000000017941 */ /* 0x000fea0003800000 */
.L_x_235:
        /* <DEDUP_REMOVED lines=10> */
.L_x_238:
[----:B------:R-:W-:Y:S05]  /*aac0*/  BSYNC B1 ;  /* 0x0000000000017941 */ /* 0x000fea0003800000 */
.L_x_237:
        /* <DEDUP_REMOVED lines=13> */
.L_x_240:
[----:B------:R-:W-:Y:S05]  /*aba0*/  BSYNC B1 ;  /* 0x0000000000017941 */ /* 0x000fea0003800000 */
.L_x_239:
        /* <DEDUP_REMOVED lines=13> */
.L_x_242:
[----:B------:R-:W-:Y:S05]  /*ac80*/  BSYNC B1 ;  /* 0x0000000000017941 */ /* 0x000fea0003800000 */
.L_x_241:
        /* <DEDUP_REMOVED lines=10> */
.L_x_244:
[----:B------:R-:W-:Y:S05]  /*ad30*/  BSYNC B1 ;  /* 0x0000000000017941 */ /* 0x000fea0003800000 */
.L_x_243:
        /* <DEDUP_REMOVED lines=10> */
.L_x_246:
[----:B------:R-:W-:Y:S05]  /*ade0*/  BSYNC B1 ;  /* 0x0000000000017941 */ /* 0x000fea0003800000 */
.L_x_245:
        /* <DEDUP_REMOVED lines=13> */
.L_x_248:
[----:B------:R-:W-:Y:S05]  /*aec0*/  BSYNC B1 ;  /* 0x0000000000017941 */ /* 0x000fea0003800000 */
.L_x_247:
        /* <DEDUP_REMOVED lines=13> */
.L_x_250:
[----:B------:R-:W-:Y:S05]  /*afa0*/  BSYNC B1 ;  /* 0x0000000000017941 */ /* 0x000fea0003800000 */
.L_x_249:
        /* <DEDUP_REMOVED lines=10> */
.L_x_252:
[----:B------:R-:W-:Y:S05]  /*b050*/  BSYNC B1 ;  /* 0x0000000000017941 */ /* 0x000fea0003800000 */
.L_x_251:
        /* <DEDUP_REMOVED lines=10> */
.L_x_254:
[----:B------:R-:W-:Y:S05]  /*b100*/  BSYNC B1 ;  /* 0x0000000000017941 */ /* 0x000fea0003800000 */
.L_x_253:
        /* <DEDUP_REMOVED lines=13> */
.L_x_256:
[----:B------:R-:W-:Y:S05]  /*b1e0*/  BSYNC B1 ;  /* 0x0000000000017941 */ /* 0x000fea0003800000 */
.L_x_255:
        /* <DEDUP_REMOVED lines=13> */
.L_x_258:
[----:B------:R-:W-:Y:S05]  /*b2c0*/  BSYNC B1 ;  /* 0x0000000000017941 */ /* 0x000fea0003800000 */
.L_x_257:
        /* <DEDUP_REMOVED lines=10> */
.L_x_260:
[----:B------:R-:W-:Y:S05]  /*b370*/  BSYNC B1 ;  /* 0x0000000000017941 */ /* 0x000fea0003800000 */
.L_x_259:
        /* <DEDUP_REMOVED lines=10> */
.L_x_262:
[----:B------:R-:W-:Y:S05]  /*b420*/  BSYNC B1 ;  /* 0x0000000000017941 */ /* 0x000fea0003800000 */
.L_x_261:
        /* <DEDUP_REMOVED lines=13> */
.L_x_264:
[----:B------:R-:W-:Y:S05]  /*b500*/  BSYNC B1 ;  /* 0x0000000000017941 */ /* 0x000fea0003800000 */
.L_x_263:
        /* <DEDUP_REMOVED lines=13> */
.L_x_266:
[----:B------:R-:W-:Y:S05]  /*b5e0*/  BSYNC B1 ;  /* 0x0000000000017941 */ /* 0x000fea0003800000 */
.L_x_265:
        /* <DEDUP_REMOVED lines=10> */
.L_x_268:
[----:B------:R-:W-:Y:S05]  /*b690*/  BSYNC B1 ;  /* 0x0000000000017941 */ /* 0x000fea0003800000 */
.L_x_267:
        /* <DEDUP_REMOVED lines=10> */
.L_x_270:
[----:B------:R-:W-:Y:S05]  /*b740*/  BSYNC B1 ;  /* 0x0000000000017941 */ /* 0x000fea0003800000 */
.L_x_269:
[----:B------:R-:W3:Y:S01]  /*b750*/  LDL.LU R152, [R1+0x5dc] ;  /* 0x0005dc0001987983 */ /* 0x000ee20000300800 */
[----:B-----5:R-:W-:Y:S01]  /*b760*/  IMAD.U32 R23, R22, 0x10000, RZ ;  /* 0x0001000016177824 */ /* 0x020fe200078e00ff */
[----:B------:R-:W-:Y:S01]  /*b770*/  ISETP.GT.AND P3, PT, R3, 0xf0, PT ;  /* 0x000000f00300780c */ /* 0x000fe20003f64270 */
[----:B------:R-:W-:Y:S02]  /*b780*/  BSSY B1, `(.L_x_271) ;  /* 0x0000008000017945 */ /* 0x000fe40003800000 */
[----:B------:R-:W-:-:S04]  /*b790*/  FMUL R23, R23, R16 ;  /* 0x0000001017177220 */ /* 0x000fc80000400000 */
[----:B---3--:R-:W-:-:S05]  /*b7a0*/  FFMA R23, R152, R2, R23 ;  /* 0x0000000298177223 */ /* 0x008fca0000000017 */
[----:B------:R-:W-:-:S05]  /*b7b0*/  F2FP.BF16.F32.PACK_AB R23, RZ, R23 ;  /* 0x00000017ff17723e */ /* 0x000fca00000010ff */
[----:B------:R3:W-:Y:S01]  /*b7c0*/  @P0 STG.E.U16 desc[UR36][R6.64+0x1d2], R23 ;  /* 0x0001d21706000986 */ /* 0x0007e2000c101524 */
[----:B------:R-:W-:-:S13]  /*b7d0*/  ISETP.GT.AND P0, PT, R0, RZ, P3 ;  /* 0x000000ff0000720c */ /* 0x000fda0001f04270 */
[----:B---3--:R-:W-:Y:S05]  /*b7e0*/  @!P0 BRA `(.L_x_272) ;  /* 0x0000000000048947 */ /* 0x008fea0003800000 */
[----:B------:R3:W5:Y:S02]  /*b7f0*/  LDG.E.LTC128B.U16 R22, desc[UR36][R14.64+0x1e0] ;  /* 0x0001e0240e167981 */ /* 0x000764000c1e1520 */
.L_x_272:
[----:B------:R-:W-:Y:S05]  /*b800*/  BSYNC B1 ;  /* 0x0000000000017941 */ /* 0x000fea0003800000 */
.L_x_271:
[----:B------:R-:W2:Y:S01]  /*b810*/  LDL.LU R152, [R1+0x5e0] ;  /* 0x0005e00001987983 */ /* 0x000ea20000300800 */
[----:B-----5:R-:W-:Y:S01]  /*b820*/  IMAD.U32 R23, R22, 0x10000, RZ ;  /* 0x0001000016177824 */ /* 0x020fe200078e00ff */
[----:B------:R-:W-:Y:S01]  /*b830*/  ISETP.GT.AND P2, PT, R3, 0xf1, PT ;  /* 0x000000f10300780c */ /* 0x000fe20003f44270 */
[----:B------:R-:W-:Y:S02]  /*b840*/  BSSY B1, `(.L_x_273) ;  /* 0x0000008000017945 */ /* 0x000fe40003800000 */
[----:B------:R-:W-:-:S04]  /*b850*/  FMUL R23, R23, R16 ;  /* 0x0000001017177220 */ /* 0x000fc80000400000 */
[----:B--2---:R-:W-:-:S05]  /*b860*/  FFMA R23, R152, R2, R23 ;  /* 0x0000000298177223 */ /* 0x004fca0000000017 */
[----:B------:R-:W-:-:S05]  /*b870*/  F2FP.BF16.F32.PACK_AB R23, RZ, R23 ;  /* 0x00000017ff17723e */ /* 0x000fca00000010ff */
[----:B------:R2:W-:Y:S01]  /*b880*/  @P0 STG.E.U16 desc[UR36][R4.64+0x1e0], R23 ;  /* 0x0001e01704000986 */ /* 0x0005e2000c101524 */
[----:B------:R-:W-:-:S13]  /*b890*/  ISETP.GT.AND P0, PT, R0, RZ, P2 ;  /* 0x000000ff0000720c */ /* 0x000fda0001704270 */
[----:B--2---:R-:W-:Y:S05]  /*b8a0*/  @!P0 BRA `(.L_x_274) ;  /* 0x0000000000048947 */ /* 0x004fea0003800000 */
[----:B------:R2:W5:Y:S02]  /*b8b0*/  LDG.E.LTC128B.U16 R22, desc[UR36][R14.64+0x1e2] ;  /* 0x0001e2240e167981 */ /* 0x000564000c1e1520 */
.L_x_274:
[----:B------:R-:W-:Y:S05]  /*b8c0*/  BSYNC B1 ;  /* 0x0000000000017941 */ /* 0x000fea0003800000 */
.L_x_273:
        /* <DEDUP_REMOVED lines=10> */
.L_x_276:
[----:B------:R-:W-:Y:S05]  /*b970*/  BSYNC B1 ;  /* 0x0000000000017941 */ /* 0x000fea0003800000 */
.L_x_275:
        /* <DEDUP_REMOVED lines=10> */
.L_x_278:
[----:B------:R-:W-:Y:S05]  /*ba20*/  BSYNC B1 ;  /* 0x0000000000017941 */ /* 0x000fea0003800000 */
.L_x_277:
        /* <DEDUP_REMOVED lines=11> */
.L_x_280:
[----:B------:R-:W-:Y:S05]  /*bae0*/  BSYNC B1 ;  /* 0x0000000000017941 */ /* 0x000fea0003800000 */
.L_x_279:
[----:B------:R-:W2:Y:S01]  /*baf0*/  LDL.LU R152, [R1+0x5f0] ;  /* 0x0005f00001987983 */ /* 0x000ea20000300800 */
[----:B-----5:R-:W-:Y:S01]  /*bb00*/  IMAD.U32 R23, R22, 0x10000, RZ ;  /* 0x0001000016177824 */ /* 0x020fe200078e00ff */
[----:B------:R-:W-:Y:S03]  /*bb10*/  BSSY B1, `(.L_x_281) ;  /* 0x0000009000017945 */ /* 0x000fe60003800000 */
[----:B------:R-:W-:-:S04]  /*bb20*/  FMUL R23, R23, R16 ;  /* 0x0000001017177220 */ /* 0x000fc80000400000 */
[----:B--2---:R-:W-:-:S05]  /*bb30*/  FFMA R23, R152, R2, R23 ;  /* 0x0000000298177223 */ /* 0x004fca0000000017 */
[----:B------:R-:W-:-:S05]  /*bb40*/  F2FP.BF16.F32.PACK_AB R23, RZ, R23 ;  /* 0x00000017ff17723e */ /* 0x000fca00000010ff */
[----:B------:R2:W-:Y:S01]  /*bb50*/  @P0 STG.E.U16 desc[UR36][R4.64+0x1f0], R23 ;  /* 0x0001f01704000986 */ /* 0x0005e2000c101524 */
[----:B------:R-:W-:-:S04]  /*bb60*/  ISETP.GT.AND P0, PT, R3, 0xf9, PT ;  /* 0x000000f90300780c */ /* 0x000fc80003f04270 */
[----:B------:R-:W-:-:S13]  /*bb70*/  ISETP.GT.AND P4, PT, R0, RZ, P0 ;  /* 0x000000ff0000720c */ /* 0x000fda0000784270 */
[----:B--2---:R-:W-:Y:S05]  /*bb80*/  @!P4 BRA `(.L_x_282) ;  /* 0x000000000004c947 */ /* 0x004fea0003800000 */
[----:B------:R2:W5:Y:S02]  /*bb90*/  LDG.E.LTC128B.U16 R22, desc[UR36][R14.64+0x1f2] ;  /* 0x0001f2240e167981 */ /* 0x000564000c1e1520 */
.L_x_282:
[----:B------:R-:W-:Y:S05]  /*bba0*/  BSYNC B1 ;  /* 0x0000000000017941 */ /* 0x000fea0003800000 */
.L_x_281:
        /* <DEDUP_REMOVED lines=10> */
.L_x_284:
[----:B------:R-:W-:Y:S05]  /*bc50*/  BSYNC B1 ;  /* 0x0000000000017941 */ /* 0x000fea0003800000 */
.L_x_283:
        /* <DEDUP_REMOVED lines=10> */
.L_x_286:
[----:B------:R-:W-:Y:S05]  /*bd00*/  BSYNC B1 ;  /* 0x0000000000017941 */ /* 0x000fea0003800000 */
.L_x_285:
[----:B------:R-:W3:Y:S01]  /*bd10*/  LDL.LU R154, [R1+0x5fc] ;  /* 0x0005fc00019a7983 */ /* 0x000ee20000300800 */
[----:B-----5:R-:W-:Y:S02]  /*bd20*/  IMAD.U32 R23, R22, 0x10000, RZ ;  /* 0x0001000016177824 */ /* 0x020fe400078e00ff */
[C---:B------:R-:W-:Y:S01]  /*bd30*/  IMAD.SHL.U32 R158, R20.reuse, 0x100, RZ ;  /* 0x00000100149e7824 */ /* 0x040fe200078e00ff */
[----:B------:R-:W-:Y:S01]  /*bd40*/  SHF.L.U64.HI R159, R20, 0x8, R21 ;  /* 0x00000008149f7819 */ /* 0x000fe20000010215 */
[----:B------:R-:W-:Y:S01]  /*bd50*/  FMUL R23, R23, R16 ;  /* 0x0000001017177220 */ /* 0x000fe20000400000 */
[----:B------:R-:W-:Y:S01]  /*bd60*/  PRMT R152, R22, 0x7610, R152 ;  /* 0x0000761016987816 */ /* 0x000fe20000000098 */
[----:B------:R-:W4:Y:S02]  /*bd70*/  LDL.LU R153, [R1+0x200] ;  /* 0x0002000001997983 */ /* 0x000f240000300800 */
[----:B---3--:R-:W-:-:S05]  /*bd80*/  FFMA R23, R154, R2, R23 ;  /* 0x000000029a177223 */ /* 0x008fca0000000017 */
[----:B------:R-:W-:-:S05]  /*bd90*/  F2FP.BF16.F32.PACK_AB R23, RZ, R23 ;  /* 0x00000017ff17723e */ /* 0x000fca00000010ff */
[----:B------:R3:W-:Y:S01]  /*bda0*/  @P4 STG.E.U16 desc[UR36][R6.64+0x1f2], R23 ;  /* 0x0001f21706004986 */ /* 0x0007e2000c101524 */
[----:B------:R-:W-:-:S05]  /*bdb0*/  IADD3 R20, P4, R158, R4, RZ ;  /* 0x000000049e147210 */ /* 0x000fca0007f9e0ff */
[----:B------:R-:W-:Y:S01]  /*bdc0*/  IMAD.X R21, R159, 0x1, R5, P4 ;  /* 0x000000019f157824 */ /* 0x000fe200020e0605 */
[----:B------:R-:W-:-:S13]  /*bdd0*/  ISETP.GT.AND P4, PT, R0, 0x80, P5 ;  /* 0x000000800000780c */ /* 0x000fda0002f84270 */
[----:B------:R-:W2:Y:S01]  /*bde0*/  @P4 LDG.E.LTC128B.U16 R152, desc[UR36][R168.64] ;  /* 0x00000024a8984981 */ /* 0x000ea2000c1e1520 */
[----:B------:R-:W-:Y:S01]  /*bdf0*/  BSSY B1, `(.L_x_287) ;  /* 0x000000a000017945 */ /* 0x000fe20003800000 */
[----:B--2---:R-:W-:-:S04]  /*be00*/  IMAD.U32 R22, R152, 0x10000, RZ ;  /* 0x0001000098167824 */ /* 0x004fc800078e00ff */
[----:B------:R-:W-:-:S04]  /*be10*/  FMUL R22, R22, R16 ;  /* 0x0000001016167220 */ /* 0x000fc80000400000 */
[----:B----4-:R-:W-:-:S05]  /*be20*/  FFMA R22, R153, R2, R22 ;  /* 0x0000000299167223 */ /* 0x010fca0000000016 */
[----:B------:R-:W-:-:S05]  /*be30*/  F2FP.BF16.F32.PACK_AB R22, RZ, R22 ;  /* 0x00000016ff16723e */ /* 0x000fca00000010ff */
[----:B------:R3:W-:Y:S01]  /*be40*/  @P4 STG.E.U16 desc[UR36][R20.64], R22 ;  /* 0x0000001614004986 */ /* 0x0007e2000c101524 */
[----:B------:R-:W-:-:S04]  /*be50*/  LOP3.LUT P4, RZ, R17, 0x2, RZ, 0xc0, !PT ;  /* 0x0000000211ff7812 */ /* 0x000fc8000788c0ff */
[----:B------:R-:W-:-:S13]  /*be60*/  ISETP.GT.AND P4, PT, R0, 0x80, P4 ;  /* 0x000000800000780c */ /* 0x000fda0002784270 */
[----:B---3--:R-:W-:Y:S05]  /*be70*/  @!P4 BRA `(.L_x_288) ;  /* 0x000000000004c947 */ /* 0x008fea0003800000 */
[----:B------:R2:W5:Y:S02]  /*be80*/  LDG.E.LTC128B.U16 R152, desc[UR36][R10.64+0x2] ;  /* 0x000002240a987981 */ /* 0x000564000c1e1520 */
.L_x_288:
[----:B------:R-:W-:Y:S05]  /*be90*/  BSYNC B1 ;  /* 0x0000000000017941 */ /* 0x000fea0003800000 */
.L_x_287:
[----:B------:R-:W3:Y:S01]  /*bea0*/  LDL.LU R23, [R1+0x204] ;  /* 0x0002040001177983 */ /* 0x000ee20000300800 */
[----:B-----5:R-:W-:Y:S01]  /*beb0*/  IMAD.U32 R22, R152, 0x10000, RZ ;  /* 0x0001000098167824 */ /* 0x020fe200078e00ff */
[----:B------:R-:W-:Y:S01]  /*bec0*/  ISETP.GT.AND P5, PT, R0, 0x88, P5 ;  /* 0x000000880000780c */ /* 0x000fe20002fa4270 */
[----:B------:R-:W-:Y:S02]  /*bed0*/  BSSY B1, `(.L_x_289) ;  /* 0x0000009000017945 */ /* 0x000fe40003800000 */
[----:B------:R-:W-:-:S04]  /*bee0*/  FMUL R22, R22, R16 ;  /* 0x0000001016167220 */ /* 0x000fc80000400000 */
[----:B---3--:R-:W-:-:S05]  /*bef0*/  FFMA R22, R23, R2, R22 ;  /* 0x0000000217167223 */ /* 0x008fca0000000016 */
[----:B------:R-:W-:-:S05]  /*bf00*/  F2FP.BF16.F32.PACK_AB R22, RZ, R22 ;  /* 0x00000016ff16723e */ /* 0x000fca00000010ff */
[----:B------:R3:W-:Y:S02]  /*bf10*/  @P4 STG.E.U16 desc[UR36][R20.64+0x2], R22 ;  /* 0x0000021614004986 */ /* 0x0007e4000c101524 */
[----:B---3--:R-:W-:-:S05]  /*bf20*/  IADD3 R22, P4, R20, R170, RZ ;  /* 0x000000aa14167210 */ /* 0x008fca0007f9e0ff */
[----:B------:R-:W-:Y:S01]  /*bf30*/  IMAD.X R23, R21, 0x1, R171, P4 ;  /* 0x0000000115177824 */ /* 0x000fe200020e06ab */
[----:B------:R-:W-:Y:S07]  /*bf40*/  @!P5 BRA `(.L_x_290) ;  /* 0x000000000004d947 */ /* 0x000fee0003800000 */
[----:B------:R3:W5:Y:S02]  /*bf50*/  LDG.E.LTC128B.U16 R152, desc[UR36][R156.64] ;  /* 0x000000249c987981 */ /* 0x000764000c1e1520 */
.L_x_290:
[----:B------:R-:W-:Y:S05]  /*bf60*/  BSYNC B1 ;  /* 0x0000000000017941 */ /* 0x000fea0003800000 */
.L_x_289:
[----:B------:R-:W4:Y:S01]  /*bf70*/  LDL.LU R154, [R1+0x208] ;  /* 0x00020800019a7983 */ /* 0x000f220000300800 */
[----:B-----5:R-:W-:Y:S01]  /*bf80*/  IMAD.U32 R153, R152, 0x10000, RZ ;  /* 0x0001000098997824 */ /* 0x020fe200078e00ff */
[----:B------:R-:W-:Y:S01]  /*bf90*/  LOP3.LUT P4, RZ, R17, 0x2, RZ, 0xc0, !PT ;  /* 0x0000000211ff7812 */ /* 0x000fe2000788c0ff */
[----:B------:R-:W-:Y:S02]  /*bfa0*/  BSSY B1, `(.L_x_291) ;  /* 0x0000008000017945 */ /* 0x000fe40003800000 */
[----:B------:R-:W-:Y:S01]  /*bfb0*/  FMUL R153, R153, R16 ;  /* 0x0000001099997220 */ /* 0x000fe20000400000 */
[----:B------:R-:W-:-:S03]  /*bfc0*/  ISETP.GT.AND P4, PT, R0, 0x88, P4 ;  /* 0x000000880000780c */ /* 0x000fc60002784270 */
[----:B----4-:R-:W-:-:S05]  /*bfd0*/  FFMA R153, R154, R2, R153 ;  /* 0x000000029a997223 */ /* 0x010fca0000000099 */
[----:B------:R-:W-:-:S05]  /*bfe0*/  F2FP.BF16.F32.PACK_AB R153, RZ, R153 ;  /* 0x00000099ff99723e */ /* 0x000fca00000010ff */
[----:B------:R4:W-:Y:S01]  /*bff0*/  @P5 STG.E.U16 desc[UR36][R22.64], R153 ;  /* 0x0000009916005986 */ /* 0x0009e2000c101524 */
[----:B------:R-:W-:Y:S05]  /*c000*/  @!P4 BRA `(.L_x_292) ;  /* 0x000000000004c947 */ /* 0x000fea0003800000 */
[----:B------:R0:W5:Y:S02]  /*c010*/  LDG.E.LTC128B.U16 R152, desc[UR36][R8.64+0x2] ;  /* 0x0000022408987981 */ /* 0x000164000c1e1520 */
.L_x_292:
[----:B------:R-:W-:Y:S05]  /*c020*/  BSYNC B1 ;  /* 0x0000000000017941 */ /* 0x000fea0003800000 */
.L_x_291:
[----:B------:R-:W2:Y:S01]  /*c030*/  LDL.LU R154, [R1+0x20c] ;  /* 0x00020c00019a7983 */ /* 0x000ea20000300800 */
[----:B----45:R-:W-:Y:S01]  /*c040*/  IMAD.U32 R153, R152, 0x10000, RZ ;  /* 0x0001000098997824 */ /* 0x030fe200078e00ff */
[----:B------:R-:W-:Y:S01]  /*c050*/  LOP3.LUT P5, RZ, R17, 0x4, RZ, 0xc0, !PT ;  /* 0x0000000411ff7812 */ /* 0x000fe200078ac0ff */
[----:B------:R-:W-:Y:S02]  /*c060*/  BSSY B1, `(.L_x_293) ;  /* 0x0000008000017945 */ /* 0x000fe40003800000 */
[----:B------:R-:W-:-:S04]  /*c070*/  FMUL R153, R153, R16 ;  /* 0x0000001099997220 */ /* 0x000fc80000400000 */
[----:B--2---:R-:W-:-:S05]  /*c080*/  FFMA R153, R154, R2, R153 ;  /* 0x000000029a997223 */ /* 0x004fca0000000099 */
[----:B------:R-:W-:-:S05]  /*c090*/  F2FP.BF16.F32.PACK_AB R153, RZ, R153 ;  /* 0x00000099ff99723e */ /* 0x000fca00000010ff */
[----:B------:R2:W-:Y:S01]  /*c0a0*/  @P4 STG.E.U16 desc[UR36][R22.64+0x2], R153 ;  /* 0x0000029916004986 */ /* 0x0005e2000c101524 */
[----:B------:R-:W-:-:S13]  /*c0b0*/  ISETP.GT.AND P4, PT, R0, 0x80, P5 ;  /* 0x000000800000780c */ /* 0x000fda0002f84270 */
[----:B--2---:R-:W-:Y:S05]  /*c0c0*/  @!P4 BRA `(.L_x_294) ;  /* 0x000000000004c947 */ /* 0x004fea0003800000 */
[----:B------:R2:W5:Y:S02]  /*c0d0*/  LDG.E.LTC128B.U16 R152, desc[UR36][R10.64+0x10] ;  /* 0x000010240a987981 */ /* 0x000564000c1e1520 */
.L_x_294:
[----:B------:R-:W-:Y:S05]  /*c0e0*/  BSYNC B1 ;  /* 0x0000000000017941 */ /* 0x000fea0003800000 */
.L_x_293:
[----:B------:R-:W4:Y:S01]  /*c0f0*/  LDL.LU R154, [R1+0x210] ;  /* 0x00021000019a7983 */ /* 0x000f220000300800 */
[----:B-----5:R-:W-:Y:S01]  /*c100*/  IMAD.U32 R153, R152, 0x10000, RZ ;  /* 0x0001000098997824 */ /* 0x020fe200078e00ff */
[----:B------:R-:W-:Y:S01]  /*c110*/  LOP3.LUT P5, RZ, R17, 0x8, RZ, 0xc0, !PT ;  /* 0x0000000811ff7812 */ /* 0x000fe200078ac0ff */
[----:B------:R-:W-:Y:S02]  /*c120*/  BSSY B1, `(.L_x_295) ;  /* 0x0000008000017945 */ /* 0x000fe40003800000 */
[----:B------:R-:W-:-:S04]  /*c130*/  FMUL R153, R153, R16 ;  /* 0x0000001099997220 */ /* 0x000fc80000400000 */
[----:B----4-:R-:W-:-:S05]  /*c140*/  FFMA R153, R154, R2, R153 ;  /* 0x000000029a997223 */ /* 0x010fca0000000099 */
[----:B------:R-:W-:-:S05]  /*c150*/  F2FP.BF16.F32.PACK_AB R153, RZ, R153 ;  /* 0x00000099ff99723e */ /* 0x000fca00000010ff */
[----:B------:R4:W-:Y:S01]  /*c160*/  @P4 STG.E.U16 desc[UR36][R20.64+0x10], R153 ;  /* 0x0000109914004986 */ /* 0x0009e2000c101524 */
[----:B------:R-:W-:-:S13]  /*c170*/  ISETP.GT.AND P4, PT, R0, 0x80, P5 ;  /* 0x000000800000780c */ /* 0x000fda0002f84270 */
[----:B----4-:R-:W-:Y:S05]  /*c180*/  @!P4 BRA `(.L_x_296) ;  /* 0x000000000004c947 */ /* 0x010fea0003800000 */
[----:B------:R4:W5:Y:S02]  /*c190*/  LDG.E.LTC128B.U16 R152, desc[UR36][R10.64+0x12] ;  /* 0x000012240a987981 */ /* 0x000964000c1e1520 */
.L_x_296:
[----:B------:R-:W-:Y:S05]  /*c1a0*/  BSYNC B1 ;  /* 0x0000000000017941 */ /* 0x000fea0003800000 */
.L_x_295:
[----:B------:R-:W2:Y:S01]  /*c1b0*/  LDL.LU R154, [R1+0x214] ;  /* 0x00021400019a7983 */ /* 0x000ea20000300800 */
[----:B-----5:R-:W-:Y:S01]  /*c1c0*/  IMAD.U32 R153, R152, 0x10000, RZ ;  /* 0x0001000098997824 */ /* 0x020fe200078e00ff */
[----:B------:R-:W-:Y:S03]  /*c1d0*/  BSSY B1, `(.L_x_297) ;  /* 0x0000009000017945 */ /* 0x000fe60003800000 */
[----:B------:R-:W-:-:S04]  /*c1e0*/  FMUL R153, R153, R16 ;  /* 0x0000001099997220 */ /* 0x000fc80000400000 */
[----:B--2---:R-:W-:-:S05]  /*c1f0*/  FFMA R153, R154, R2, R153 ;  /* 0x000000029a997223 */ /* 0x004fca0000000099 */
[----:B------:R-:W-:-:S05]  /*c200*/  F2FP.BF16.F32.PACK_AB R153, RZ, R153 ;  /* 0x00000099ff99723e */ /* 0x000fca00000010ff */
[----:B------:R2:W-:Y:S01]  /*c210*/  @P4 STG.E.U16 desc[UR36][R20.64+0x12], R153 ;  /* 0x0000129914004986 */ /* 0x0005e2000c101524 */
[----:B------:R-:W-:-:S04]  /*c220*/  LOP3.LUT P4, RZ, R17, 0x4, RZ, 0xc0, !PT ;  /* 0x0000000411ff7812 */ /* 0x000fc8000788c0ff */
[----:B------:R-:W-:-:S13]  /*c230*/  ISETP.GT.AND P4, PT, R0, 0x88, P4 ;  /* 0x000000880000780c */ /* 0x000fda0002784270 */
[----:B--2---:R-:W-:Y:S05]  /*c240*/  @!P4 BRA `(.L_x_298) ;  /* 0x000000000004c947 */ /* 0x004fea0003800000 */
[----:B------:R2:W5:Y:S02]  /*c250*/  LDG.E.LTC128B.U16 R152, desc[UR36][R8.64+0x10] ;  /* 0x0000102408987981 */ /* 0x000564000c1e1520 */
.L_x_298:
[----:B------:R-:W-:Y:S05]  /*c260*/  BSYNC B1 ;  /* 0x0000000000017941 */ /* 0x000fea0003800000 */
.L_x_297:
        /* <DEDUP_REMOVED lines=10> */
.L_x_300:
[----:B------:R-:W-:Y:S05]  /*c310*/  BSYNC B1 ;  /* 0x0000000000017941 */ /* 0x000fea0003800000 */
.L_x_299:
[----:B------:R-:W2:Y:S01]  /*c320*/  LDL.LU R154, [R1+0x21c] ;  /* 0x00021c00019a7983 */ /* 0x000ea20000300800 */
[----:B-----5:R-:W-:Y:S01]  /*c330*/  IMAD.U32 R153, R152, 0x10000, RZ ;  /* 0x0001000098997824 */ /* 0x020fe200078e00ff */
        /* <DEDUP_REMOVED lines=9> */
.L_x_302:
[----:B------:R-:W-:Y:S05]  /*c3d0*/  BSYNC B1 ;  /* 0x0000000000017941 */ /* 0x000fea0003800000 */
.L_x_301:
[----:B------:R-:W3:Y:S01]  /*c3e0*/  LDL.LU R154, [R1+0x220] ;  /* 0x00022000019a7983 */ /* 0x000ee20000300800 */
[----:B-----5:R-:W-:Y:S01]  /*c3f0*/  IMAD.U32 R153, R152, 0x10000, RZ ;  /* 0x0001000098997824 */ /* 0x020fe200078e00ff */
[----:B------:R-:W-:Y:S01]  /*c400*/  LOP3.LUT P5, RZ, R18, 0x4000000, RZ, 0xc0, !PT ;  /* 0x0400000012ff7812 */ /* 0x000fe200078ac0ff */
[----:B------:R-:W-:Y:S02]  /*c410*/  BSSY B1, `(.L_x_303) ;  /* 0x0000008000017945 */ /* 0x000fe40003800000 */
[----:B------:R-:W-:-:S04]  /*c420*/  FMUL R153, R153, R16 ;  /* 0x0000001099997220 */ /* 0x000fc80000400000 */
[----:B---3--:R-:W-:-:S05]  /*c430*/  FFMA R153, R154, R2, R153 ;  /* 0x000000029a997223 */ /* 0x008fca0000000099 */
[----:B------:R-:W-:-:S05]  /*c440*/  F2FP.BF16.F32.PACK_AB R153, RZ, R153 ;  /* 0x00000099ff99723e */ /* 0x000fca00000010ff */
[----:B------:R3:W-:Y:S01]  /*c450*/  @P4 STG.E.U16 desc[UR36][R20.64+0x20], R153 ;  /* 0x0000209914004986 */ /* 0x0007e2000c101524 */
[----:B------:R-:W-:-:S13]  /*c460*/  ISETP.GT.AND P4, PT, R0, 0x80, P5 ;  /* 0x000000800000780c */ /* 0x000fda0002f84270 */
[----:B---3--:R-:W-:Y:S05]  /*c470*/  @!P4 BRA `(.L_x_304) ;  /* 0x000000000004c947 */ /* 0x008fea0003800000 */
[----:B------:R3:W5:Y:S02]  /*c480*/  LDG.E.LTC128B.U16 R152, desc[UR36][R10.64+0x22] ;  /* 0x000022240a987981 */ /* 0x000764000c1e1520 */
.L_x_304:
[----:B------:R-:W-:Y:S05]  /*c490*/  BSYNC B1 ;  /* 0x0000000000017941 */ /* 0x000fea0003800000 */
.L_x_303:
        /* <DEDUP_REMOVED lines=11> */
.L_x_306:
[----:B------:R-:W-:Y:S05]  /*c550*/  BSYNC B1 ;  /* 0x0000000000017941 */ /* 0x000fea0003800000 */
.L_x_305:
        /* <DEDUP_REMOVED lines=10> */
.L_x_308:
[----:B------:R-:W-:Y:S05]  /*c600*/  BSYNC B1 ;  /* 0x0000000000017941 */ /* 0x000fea0003800000 */
.L_x_307:
        /* <DEDUP_REMOVED lines=11> */
.L_x_310:
[----:B------:R-:W-:Y:S05]  /*c6c0*/  BSYNC B1 ;  /* 0x0000000000017941 */ /* 0x000fea0003800000 */
.L_x_309:
        /* <DEDUP_REMOVED lines=11> */
.L_x_312:
[----:B------:R-:W-:Y:S05]  /*c780*/  BSYNC B1 ;  /* 0x0000000000017941 */ /* 0x000fea0003800000 */
.L_x_311:
        /* <DEDUP_REMOVED lines=11> */
.L_x_314:
[----:B------:R-:W-:Y:S05]  /*c840*/  BSYNC B1 ;  /* 0x0000000000017941 */ /* 0x000fea0003800000 */
.L_x_313:
        /* <DEDUP_REMOVED lines=10> */
.L_x_316:
[----:B------:R-:W-:Y:S05]  /*c8f0*/  BSYNC B1 ;  /* 0x0000000000017941 */ /* 0x000fea0003800000 */
.L_x_315:
        /* <DEDUP_REMOVED lines=11> */
.L_x_318:
[----:B------:R-:W-:Y:S05]  /*c9b0*/  BSYNC B1 ;  /* 0x0000000000017941 */ /* 0x000fea0003800000 */
.L_x_317:
        /* <DEDUP_REMOVED lines=11> */
.L_x_320:
[----:B------:R-:W-:Y:S05]  /*ca70*/  BSYNC B1 ;  /* 0x0000000000017941 */ /* 0x000fea0003800000 */
.L_x_319:
        /* <DEDUP_REMOVED lines=11> */
.L_x_322:
[----:B------:R-:W-:Y:S05]  /*cb30*/  BSYNC B1 ;  /* 0x0000000000017941 */ /* 0x000fea0003800000 */
.L_x_321:
        /* <DEDUP_REMOVED lines=10> */
.L_x_324:
[----:B------:R-:W-:Y:S05]  /*cbe0*/  BSYNC B1 ;  /* 0x0000000000017941 */ /* 0x000fea0003800000 */
.L_x_323:
        /* <DEDUP_REMOVED lines=11> */
.L_x_326:
[----:B------:R-:W-:Y:S05]  /*cca0*/  BSYNC B1 ;  /* 0x0000000000017941 */ /* 0x000fea0003800000 */
.L_x_325:
        /* <DEDUP_REMOVED lines=11> */
.L_x_328:
[----:B------:R-:W-:Y:S05]  /*cd60*/  BSYNC B1 ;  /* 0x0000000000017941 */ /* 0x000fea0003800000 */
.L_x_327:
        /* <DEDUP_REMOVED lines=11> */
.L_x_330:
[----:B------:R-:W-:Y:S05]  /*ce20*/  BSYNC B1 ;  /* 0x0000000000017941 */ /* 0x000fea0003800000 */
.L_x_329:
        /* <DEDUP_REMOVED lines=10> */
.L_x_332:
[----:B------:R-:W-:Y:S05]  /*ced0*/  BSYNC B1 ;  /* 0x0000000000017941 */ /* 0x000fea0003800000 */
.L_x_331:
        /* <DEDUP_REMOVED lines=11> */
.L_x_334:
[----:B------:R-:W-:Y:S05]  /*cf90*/  BSYNC B1 ;  /* 0x0000000000017941 */ /* 0x000fea0003800000 */
.L_x_333:
        /* <DEDUP_REMOVED lines=11> */
.L_x_336:
[----:B------:R-:W-:Y:S05]  /*d050*/  BSYNC B1 ;  /* 0x0000000000017941 */ /* 0x000fea0003800000 */
.L_x_335:
        /* <DEDUP_REMOVED lines=11> */
.L_x_338:
[----:B------:R-:W-:Y:S05]  /*d110*/  BSYNC B1 ;  /* 0x0000000000017941 */ /* 0x000fea0003800000 */
.L_x_337:
        /* <DEDUP_REMOVED lines=10> */
.L_x_340:
[----:B------:R-:W-:Y:S05]  /*d1c0*/  BSYNC B1 ;  /* 0x0000000000017941 */ /* 0x000fea0003800000 */
.L_x_339:
        /* <DEDUP_REMOVED lines=11> */
.L_x_342:
[----:B------:R-:W-:Y:S05]  /*d280*/  BSYNC B1 ;  /* 0x0000000000017941 */ /* 0x000fea0003800000 */
.L_x_341:
        /* <DEDUP_REMOVED lines=11> */
.L_x_344:
[----:B------:R-:W-:Y:S05]  /*d340*/  BSYNC B1 ;  /* 0x0000000000017941 */ /* 0x000fea0003800000 */
.L_x_343:
        /* <DEDUP_REMOVED lines=11> */
.L_x_346:
[----:B------:R-:W-:Y:S05]  /*d400*/  BSYNC B1 ;  /* 0x0000000000017941 */ /* 0x000fea0003800000 */
.L_x_345:
        /* <DEDUP_REMOVED lines=10> */
.L_x_348:
[----:B------:R-:W-:Y:S05]  /*d4b0*/  BSYNC B1 ;  /* 0x0000000000017941 */ /* 0x000fea0003800000 */
.L_x_347:
        /* <DEDUP_REMOVED lines=11> */
.L_x_350:
[----:B------:R-:W-:Y:S05]  /*d570*/  BSYNC B1 ;  /* 0x0000000000017941 */ /* 0x000fea0003800000 */
.L_x_349:
        /* <DEDUP_REMOVED lines=11> */
.L_x_352:
[----:B------:R-:W-:Y:S05]  /*d630*/  BSYNC B1 ;  /* 0x0000000000017941 */ /* 0x000fea0003800000 */
.L_x_351:
        /* <DEDUP_REMOVED lines=11> */
.L_x_354:
[----:B------:R-:W-:Y:S05]  /*d6f0*/  BSYNC B1 ;  /* 0x0000000000017941 */ /* 0x000fea0003800000 */
.L_x_353:
        /* <DEDUP_REMOVED lines=10> */
.L_x_356:
[----:B------:R-:W-:Y:S05]  /*d7a0*/  BSYNC B1 ;  /* 0x0000000000017941 */ /* 0x000fea0003800000 */
.L_x_355:
        /* <DEDUP_REMOVED lines=11> */
.L_x_358:
[----:B------:R-:W-:Y:S05]  /*d860*/  BSYNC B1 ;  /* 0x0000000000017941 */ /* 0x000fea0003800000 */
.L_x_357:
        /* <DEDUP_REMOVED lines=11> */
.L_x_360:
[----:B------:R-:W-:Y:S05]  /*d920*/  BSYNC B1 ;  /* 0x0000000000017941 */ /* 0x000fea0003800000 */
.L_x_359:
        /* <DEDUP_REMOVED lines=11> */
.L_x_362:
[----:B------:R-:W-:Y:S05]  /*d9e0*/  BSYNC B1 ;  /* 0x0000000000017941 */ /* 0x000fea0003800000 */
.L_x_361:
        /* <DEDUP_REMOVED lines=10> */
.L_x_364:
[----:B------:R-:W-:Y:S05]  /*da90*/  BSYNC B1 ;  /* 0x0000000000017941 */ /* 0x000fea0003800000 */
.L_x_363:
        /* <DEDUP_REMOVED lines=11> */
.L_x_366:
[----:B------:R-:W-:Y:S05]  /*db50*/  BSYNC B1 ;  /* 0x0000000000017941 */ /* 0x000fea0003800000 */
.L_x_365:
        /* <DEDUP_REMOVED lines=11> */
.L_x_368:
[----:B------:R-:W-:Y:S05]  /*dc10*/  BSYNC B1 ;  /* 0x0000000000017941 */ /* 0x000fea0003800000 */
.L_x_367:
        /* <DEDUP_REMOVED lines=11> */
.L_x_370:
[----:B------:R-:W-:Y:S05]  /*dcd0*/  BSYNC B1 ;  /* 0x0000000000017941 */ /* 0x000fea0003800000 */
.L_x_369:
        /* <DEDUP_REMOVED lines=10> */
.L_x_372:
[----:B------:R-:W-:Y:S05]  /*dd80*/  BSYNC B1 ;  /* 0x0000000000017941 */ /* 0x000fea0003800000 */
.L_x_371:
        /* <DEDUP_REMOVED lines=11> */
.L_x_374:
[----:B------:R-:W-:Y:S05]  /*de40*/  BSYNC B1 ;  /* 0x0000000000017941 */ /* 0x000fea0003800000 */
.L_x_373:
        /* <DEDUP_REMOVED lines=11> */
.L_x_376:
[----:B------:R-:W-:Y:S05]  /*df00*/  BSYNC B1 ;  /* 0x0000000000017941 */ /* 0x000fea0003800000 */
.L_x_375:
        /* <DEDUP_REMOVED lines=11> */
.L_x_378:
[----:B------:R-:W-:Y:S05]  /*dfc0*/  BSYNC B1 ;  /* 0x0000000000017941 */ /* 0x000fea0003800000 */
.L_x_377:
        /* <DEDUP_REMOVED lines=10> */
.L_x_380:
[----:B------:R-:W-:Y:S05]  /*e070*/  BSYNC B1 ;  /* 0x0000000000017941 */ /* 0x000fea0003800000 */
.L_x_379:
        /* <DEDUP_REMOVED lines=11> */
.L_x_382:
[----:B------:R-:W-:Y:S05]  /*e130*/  BSYNC B1 ;  /* 0x0000000000017941 */ /* 0x000fea0003800000 */
.L_x_381:
        /* <DEDUP_REMOVED lines=11> */
.L_x_384:
[----:B------:R-:W-:Y:S05]  /*e1f0*/  BSYNC B1 ;  /* 0x0000000000017941 */ /* 0x000fea0003800000 */
.L_x_383:
        /* <DEDUP_REMOVED lines=11> */
.L_x_386:
[----:B------:R-:W-:Y:S05]  /*e2b0*/  BSYNC B1 ;  /* 0x0000000000017941 */ /* 0x000fea0003800000 */
.L_x_385:
        /* <DEDUP_REMOVED lines=10> */
.L_x_388:
[----:B------:R-:W-:Y:S05]  /*e360*/  BSYNC B1 ;  /* 0x0000000000017941 */ /* 0x000fea0003800000 */
.L_x_387:
        /* <DEDUP_REMOVED lines=11> */
.L_x_390:
[----:B------:R-:W-:Y:S05]  /*e420*/  BSYNC B1 ;  /* 0x0000000000017941 */ /* 0x000fea0003800000 */
.L_x_389:
        /* <DEDUP_REMOVED lines=11> */
.L_x_392:
[----:B------:R-:W-:Y:S05]  /*e4e0*/  BSYNC B1 ;  /* 0x0000000000017941 */ /* 0x000fea0003800000 */
.L_x_391:
        /* <DEDUP_REMOVED lines=11> */
.L_x_394:
[----:B------:R-:W-:Y:S05]  /*e5a0*/  BSYNC B1 ;  /* 0x0000000000017941 */ /* 0x000fea0003800000 */
.L_x_393:
        /* <DEDUP_REMOVED lines=10> */
.L_x_396:
[----:B------:R-:W-:Y:S05]  /*e650*/  BSYNC B1 ;  /* 0x0000000000017941 */ /* 0x000fea0003800000 */
.L_x_395:
        /* <DEDUP_REMOVED lines=11> */
.L_x_398:
[----:B------:R-:W-:Y:S05]  /*e710*/  BSYNC B1 ;  /* 0x0000000000017941 */ /* 0x000fea0003800000 */
.L_x_397:
        /* <DEDUP_REMOVED lines=11> */
.L_x_400:
[----:B------:R-:W-:Y:S05]  /*e7d0*/  BSYNC B1 ;  /* 0x0000000000017941 */ /* 0x000fea0003800000 */
.L_x_399:
        /* <DEDUP_REMOVED lines=11> */
.L_x_402:
[----:B------:R-:W-:Y:S05]  /*e890*/  BSYNC B1 ;  /* 0x0000000000017941 */ /* 0x000fea0003800000 */
.L_x_401:
        /* <DEDUP_REMOVED lines=10> */
.L_x_404:
[----:B------:R-:W-:Y:S05]  /*e940*/  BSYNC B1 ;  /* 0x0000000000017941 */ /* 0x000fea0003800000 */
.L_x_403:
        /* <DEDUP_REMOVED lines=11> */
.L_x_406:
[----:B------:R-:W-:Y:S05]  /*ea00*/  BSYNC B1 ;  /* 0x0000000000017941 */ /* 0x000fea0003800000 */
.L_x_405:
        /* <DEDUP_REMOVED lines=11> */
.L_x_408:
[----:B------:R-:W-:Y:S05]  /*eac0*/  BSYNC B1 ;  /* 0x0000000000017941 */ /* 0x000fea0003800000 */
.L_x_407:
        /* <DEDUP_REMOVED lines=11> */
.L_x_410:
[----:B------:R-:W-:Y:S05]  /*eb80*/  BSYNC B1 ;  /* 0x0000000000017941 */ /* 0x000fea0003800000 */
.L_x_409:
        /* <DEDUP_REMOVED lines=10> */
.L_x_412:
[----:B------:R-:W-:Y:S05]  /*ec30*/  BSYNC B1 ;  /* 0x0000000000017941 */ /* 0x000fea0003800000 */
.L_x_411:
        /* <DEDUP_REMOVED lines=11> */
.L_x_414:
[----:B------:R-:W-:Y:S05]  /*ecf0*/  BSYNC B1 ;  /* 0x0000000000017941 */ /* 0x000fea0003800000 */
.L_x_413:
        /* <DEDUP_REMOVED lines=11> */
.L_x_416:
[----:B------:R-:W-:Y:S05]  /*edb0*/  BSYNC B1 ;  /* 0x0000000000017941 */ /* 0x000fea0003800000 */
.L_x_415:
        /* <DEDUP_REMOVED lines=11> */
.L_x_418:
[----:B------:R-:W-:Y:S05]  /*ee70*/  BSYNC B1 ;  /* 0x0000000000017941 */ /* 0x000fea0003800000 */
.L_x_417:
        /* <DEDUP_REMOVED lines=10> */
.L_x_420:
[----:B------:R-:W-:Y:S05]  /*ef20*/  BSYNC B1 ;  /* 0x0000000000017941 */ /* 0x000fea0003800000 */
.L_x_419:
        /* <DEDUP_REMOVED lines=11> */
.L_x_422:
[----:B------:R-:W-:Y:S05]  /*efe0*/  BSYNC B1 ;  /* 0x0000000000017941 */ /* 0x000fea0003800000 */
.L_x_421:
        /* <DEDUP_REMOVED lines=11> */
.L_x_424:
[----:B------:R-:W-:Y:S05]  /*f0a0*/  BSYNC B1 ;  /* 0x0000000000017941 */ /* 0x000fea0003800000 */
.L_x_423:
        /* <DEDUP_REMOVED lines=11> */
.L_x_426:
[----:B------:R-:W-:Y:S05]  /*f160*/  BSYNC B1 ;  /* 0x0000000000017941 */ /* 0x000fea0003800000 */
.L_x_425:
        /* <DEDUP_REMOVED lines=10> */
.L_x_428:
[----:B------:R-:W-:Y:S05]  /*f210*/  BSYNC B1 ;  /* 0x0000000000017941 */ /* 0x000fea0003800000 */
.L_x_427:
        /* <DEDUP_REMOVED lines=11> */
.L_x_430:
[----:B------:R-:W-:Y:S05]  /*f2d0*/  BSYNC B1 ;  /* 0x0000000000017941 */ /* 0x000fea0003800000 */
.L_x_429:
        /* <DEDUP_REMOVED lines=11> */
.L_x_432:
[----:B------:R-:W-:Y:S05]  /*f390*/  BSYNC B1 ;  /* 0x0000000000017941 */ /* 0x000fea0003800000 */
.L_x_431:
        /* <DEDUP_REMOVED lines=11> */
.L_x_434:
[----:B------:R-:W-:Y:S05]  /*f450*/  BSYNC B1 ;  /* 0x0000000000017941 */ /* 0x000fea0003800000 */
.L_x_433:
        /* <DEDUP_REMOVED lines=10> */
.L_x_436:
[----:B------:R-:W-:Y:S05]  /*f500*/  BSYNC B1 ;  /* 0x0000000000017941 */ /* 0x000fea0003800000 */
.L_x_435:
        /* <DEDUP_REMOVED lines=11> */
.L_x_438:
[----:B------:R-:W-:Y:S05]  /*f5c0*/  BSYNC B1 ;  /* 0x0000000000017941 */ /* 0x000fea0003800000 */
.L_x_437:
        /* <DEDUP_REMOVED lines=11> */
.L_x_440:
[----:B------:R-:W-:Y:S05]  /*f680*/  BSYNC B1 ;  /* 0x0000000000017941 */ /* 0x000fea0003800000 */
.L_x_439:
        /* <DEDUP_REMOVED lines=11> */
.L_x_442:
[----:B------:R-:W-:Y:S05]  /*f740*/  BSYNC B1 ;  /* 0x0000000000017941 */ /* 0x000fea0003800000 */
.L_x_441:
        /* <DEDUP_REMOVED lines=10> */
.L_x_444:
[----:B------:R-:W-:Y:S05]  /*f7f0*/  BSYNC B1 ;  /* 0x0000000000017941 */ /* 0x000fea0003800000 */
.L_x_443:
        /* <DEDUP_REMOVED lines=11> */
.L_x_446:
[----:B------:R-:W-:Y:S05]  /*f8b0*/  BSYNC B1 ;  /* 0x0000000000017941 */ /* 0x000fea0003800000 */
.L_x_445:
        /* <DEDUP_REMOVED lines=11> */
.L_x_448:
[----:B------:R-:W-:Y:S05]  /*f970*/  BSYNC B1 ;  /* 0x0000000000017941 */ /* 0x000fea0003800000 */
.L_x_447:
        /* <DEDUP_REMOVED lines=11> */
.L_x_450:
[----:B------:R-:W-:Y:S05]  /*fa30*/  BSYNC B1 ;  /* 0x0000000000017941 */ /* 0x000fea0003800000 */
.L_x_449:
        /* <DEDUP_REMOVED lines=10> */
.L_x_452:
[----:B------:R-:W-:Y:S05]  /*fae0*/  BSYNC B1 ;  /* 0x0000000000017941 */ /* 0x000fea0003800000 */
.L_x_451:
        /* <DEDUP_REMOVED lines=11> */
.L_x_454:
[----:B------:R-:W-:Y:S05]  /*fba0*/  BSYNC B1 ;  /* 0x0000000000017941 */ /* 0x000fea0003800000 */
.L_x_453:
        /* <DEDUP_REMOVED lines=11> */
.L_x_456:
[----:B------:R-:W-:Y:S05]  /*fc60*/  BSYNC B1 ;  /* 0x0000000000017941 */ /* 0x000fea0003800000 */
.L_x_455:
        /* <DEDUP_REMOVED lines=11> */
.L_x_458:
[----:B------:R-:W-:Y:S05]  /*fd20*/  BSYNC B1 ;  /* 0x0000000000017941 */ /* 0x000fea0003800000 */
.L_x_457:
        /* <DEDUP_REMOVED lines=10> */
.L_x_460:
[----:B------:R-:W-:Y:S05]  /*fdd0*/  BSYNC B1 ;  /* 0x0000000000017941 */ /* 0x000fea0003800000 */
.L_x_459:
        /* <DEDUP_REMOVED lines=11> */
.L_x_462:
[----:B------:R-:W-:Y:S05]  /*fe90*/  BSYNC B1 ;  /* 0x0000000000017941 */ /* 0x000fea0003800000 */
.L_x_461:
        /* <DEDUP_REMOVED lines=11> */
.L_x_464:
[----:B------:R-:W-:Y:S05]  /*ff50*/  BSYNC B1 ;  /* 0x0000000000017941 */ /* 0x000fea0003800000 */
.L_x_463:
        /* <DEDUP_REMOVED lines=11> */
.L_x_466:
[----:B------:R-:W-:Y:S05]  /*10010*/  BSYNC B1 ;  /* 0x0000000000017941 */ /* 0x000fea0003800000 */
.L_x_465:
        /* <DEDUP_REMOVED lines=10> */
.L_x_468:
[----:B------:R-:W-:Y:S05]  /*100c0*/  BSYNC B1 ;  /* 0x0000000000017941 */ /* 0x000fea0003800000 */
.L_x_467:
        /* <DEDUP_REMOVED lines=11> */
.L_x_470:
[----:B------:R-:W-:Y:S05]  /*10180*/  BSYNC B1 ;  /* 0x0000000000017941 */ /* 0x000fea0003800000 */
.L_x_469:
        /* <DEDUP_REMOVED lines=11> */
.L_x_472:
[----:B------:R-:W-:Y:S05]  /*10240*/  BSYNC B1 ;  /* 0x0000000000017941 */ /* 0x000fea0003800000 */
.L_x_471:
        /* <DEDUP_REMOVED lines=11> */
.L_x_474:
[----:B------:R-:W-:Y:S05]  /*10300*/  BSYNC B1 ;  /* 0x0000000000017941 */ /* 0x000fea0003800000 */
.L_x_473:
        /* <DEDUP_REMOVED lines=10> */
.L_x_476:
[----:B------:R-:W-:Y:S05]  /*103b0*/  BSYNC B1 ;  /* 0x0000000000017941 */ /* 0x000fea0003800000 */
.L_x_475:
        /* <DEDUP_REMOVED lines=11> */
.L_x_478:
[----:B------:R-:W-:Y:S05]  /*10470*/  BSYNC B1 ;  /* 0x0000000000017941 */ /* 0x000fea0003800000 */
.L_x_477:
        /* <DEDUP_REMOVED lines=11> */
.L_x_480:
[----:B------:R-:W-:Y:S05]  /*10530*/  BSYNC B1 ;  /* 0x0000000000017941 */ /* 0x000fea0003800000 */
.L_x_479:
        /* <DEDUP_REMOVED lines=11> */
.L_x_482:
[----:B------:R-:W-:Y:S05]  /*105f0*/  BSYNC B1 ;  /* 0x0000000000017941 */ /* 0x000fea0003800000 */
.L_x_481:
        /* <DEDUP_REMOVED lines=10> */
.L_x_484:
[----:B------:R-:W-:Y:S05]  /*106a0*/  BSYNC B1 ;  /* 0x0000000000017941 */ /* 0x000fea0003800000 */
.L_x_483:
        /* <DEDUP_REMOVED lines=11> */
.L_x_486:
[----:B------:R-:W-:Y:S05]  /*10760*/  BSYNC B1 ;  /* 0x0000000000017941 */ /* 0x000fea0003800000 */
.L_x_485:
        /* <DEDUP_REMOVED lines=11> */
.L_x_488:
[----:B------:R-:W-:Y:S05]  /*10820*/  BSYNC B1 ;  /* 0x0000000000017941 */ /* 0x000fea0003800000 */
.L_x_487:
        /* <DEDUP_REMOVED lines=11> */
.L_x_490:
[----:B------:R-:W-:Y:S05]  /*108e0*/  BSYNC B1 ;  /* 0x0000000000017941 */ /* 0x000fea0003800000 */
.L_x_489:
        /* <DEDUP_REMOVED lines=10> */
.L_x_492:
[----:B------:R-:W-:Y:S05]  /*10990*/  BSYNC B1 ;  /* 0x0000000000017941 */ /* 0x000fea0003800000 */
.L_x_491:
        /* <DEDUP_REMOVED lines=11> */
.L_x_494:
[----:B------:R-:W-:Y:S05]  /*10a50*/  BSYNC B1 ;  /* 0x0000000000017941 */ /* 0x000fea0003800000 */
.L_x_493:
        /* <DEDUP_REMOVED lines=11> */
.L_x_496:
[----:B------:R-:W-:Y:S05]  /*10b10*/  BSYNC B1 ;  /* 0x0000000000017941 */ /* 0x000fea0003800000 */
.L_x_495:
        /* <DEDUP_REMOVED lines=11> */
.L_x_498:
[----:B------:R-:W-:Y:S05]  /*10bd0*/  BSYNC B1 ;  /* 0x0000000000017941 */ /* 0x000fea0003800000 */
.L_x_497:
        /* <DEDUP_REMOVED lines=10> */
.L_x_500:
[----:B------:R-:W-:Y:S05]  /*10c80*/  BSYNC B1 ;  /* 0x0000000000017941 */ /* 0x000fea0003800000 */
.L_x_499:
        /* <DEDUP_REMOVED lines=11> */
.L_x_502:
[----:B------:R-:W-:Y:S05]  /*10d40*/  BSYNC B1 ;  /* 0x0000000000017941 */ /* 0x000fea0003800000 */
.L_x_501:
        /* <DEDUP_REMOVED lines=11> */
.L_x_504:
[----:B------:R-:W-:Y:S05]  /*10e00*/  BSYNC B1 ;  /* 0x0000000000017941 */ /* 0x000fea0003800000 */
.L_x_503:
        /* <DEDUP_REMOVED lines=11> */
.L_x_506:
[----:B------:R-:W-:Y:S05]  /*10ec0*/  BSYNC B1 ;  /* 0x0000000000017941 */ /* 0x000fea0003800000 */
.L_x_505:
        /* <DEDUP_REMOVED lines=10> */
.L_x_508:
[----:B------:R-:W-:Y:S05]  /*10f70*/  BSYNC B1 ;  /* 0x0000000000017941 */ /* 0x000fea0003800000 */
.L_x_507:
        /* <DEDUP_REMOVED lines=11> */
.L_x_510:
[----:B------:R-:W-:Y:S05]  /*11030*/  BSYNC B1 ;  /* 0x0000000000017941 */ /* 0x000fea0003800000 */
.L_x_509:
        /* <DEDUP_REMOVED lines=11> */
.L_x_512:
[----:B------:R-:W-:Y:S05]  /*110f0*/  BSYNC B1 ;  /* 0x0000000000017941 */ /* 0x000fea0003800000 */
.L_x_511:
        /* <DEDUP_REMOVED lines=11> */
.L_x_514:
[----:B------:R-:W-:Y:S05]  /*111b0*/  BSYNC B1 ;  /* 0x0000000000017941 */ /* 0x000fea0003800000 */
.L_x_513:
        /* <DEDUP_REMOVED lines=10> */
.L_x_516:
[----:B------:R-:W-:Y:S05]  /*11260*/  BSYNC B1 ;  /* 0x0000000000017941 */ /* 0x000fea0003800000 */
.L_x_515:
        /* <DEDUP_REMOVED lines=11> */
.L_x_518:
[----:B------:R-:W-:Y:S05]  /*11320*/  BSYNC B1 ;  /* 0x0000000000017941 */ /* 0x000fea0003800000 */
.L_x_517:
        /* <DEDUP_REMOVED lines=10> */
.L_x_520:
[----:B------:R-:W-:Y:S05]  /*113d0*/  BSYNC B1 ;  /* 0x0000000000017941 */ /* 0x000fea0003800000 */
.L_x_519:
        /* <DEDUP_REMOVED lines=10> */
.L_x_522:
[----:B------:R-:W-:Y:S05]  /*11480*/  BSYNC B1 ;  /* 0x0000000000017941 */ /* 0x000fea0003800000 */
.L_x_521:
[----:B------:R-:W3:Y:S01]  /*11490*/  LDL.LU R154, [R1+0x3d8] ;  /* 0x0003d800019a7983 */ /* 0x000ee20000300800 */
[----:B-----5:R-:W-:Y:S01]  /*114a0*/  IMAD.U32 R153, R152, 0x10000, RZ ;  /* 0x0001000098997824 */ /* 0x020fe200078e00ff */
        /* <DEDUP_REMOVED lines=8> */
.L_x_524:
[----:B------:R-:W-:Y:S05]  /*11530*/  BSYNC B1 ;  /* 0x0000000000017941 */ /* 0x000fea0003800000 */
.L_x_523:
[----:B------:R-:W2:Y:S01]  /*11540*/  LDL.LU R154, [R1+0x3dc] ;  /* 0x0003dc00019a7983 */ /* 0x000ea20000300800 */
[----:B---3-5:R-:W-:Y:S01]  /*11550*/  IMAD.U32 R153, R152, 0x10000, RZ ;  /* 0x0001000098997824 */ /* 0x028fe200078e00ff */
        /* <DEDUP_REMOVED lines=8> */
.L_x_526:
[----:B------:R-:W-:Y:S05]  /*115e0*/  BSYNC B1 ;  /* 0x0000000000017941 */ /* 0x000fea0003800000 */
.L_x_525:
[----:B------:R-:W4:Y:S01]  /*115f0*/  LDL.LU R154, [R1+0x3e0] ;  /* 0x0003e000019a7983 */ /* 0x000f220000300800 */
[----:B--2--5:R-:W-:Y:S01]  /*11600*/  IMAD.U32 R153, R152, 0x10000, RZ ;  /* 0x0001000098997824 */ /* 0x024fe200078e00ff */
[----:B------:R-:W-:Y:S01]  /*11610*/  ISETP.GT.AND P5, PT, R0, 0x80, P2 ;  /* 0x000000800000780c */ /* 0x000fe200017a4270 */
[----:B------:R-:W-:Y:S02]  /*11620*/  BSSY B1, `(.L_x_527) ;  /* 0x0000007000017945 */ /* 0x000fe40003800000 */
[----:B------:R-:W-:-:S04]  /*11630*/  FMUL R153, R153, R16 ;  /* 0x0000001099997220 */ /* 0x000fc80000400000 */
[----:B----4-:R-:W-:-:S05]  /*11640*/  FFMA R153, R154, R2, R153 ;  /* 0x000000029a997223 */ /* 0x010fca0000000099 */
[----:B------:R-:W-:-:S05]  /*11650*/  F2FP.BF16.F32.PACK_AB R153, RZ, R153 ;  /* 0x00000099ff99723e */ /* 0x000fca00000010ff */
[----:B------:R2:W-:Y:S01]  /*11660*/  @P4 STG.E.U16 desc[UR36][R20.64+0x1e0], R153 ;  /* 0x0001e09914004986 */ /* 0x0005e2000c101524 */
[----:B------:R-:W-:Y:S05]  /*11670*/  @!P5 BRA `(.L_x_528) ;  /* 0x000000000004d947 */ /* 0x000fea0003800000 */
[----:B------:R4:W5:Y:S02]  /*11680*/  LDG.E.LTC128B.U16 R152, desc[UR36][R10.64+0x1e2] ;  /* 0x0001e2240a987981 */ /* 0x000964000c1e1520 */
.L_x_528:
[----:B------:R-:W-:Y:S05]  /*11690*/  BSYNC B1 ;  /* 0x0000000000017941 */ /* 0x000fea0003800000 */
.L_x_527:
[----:B------:R-:W3:Y:S01]  /*116a0*/  LDL.LU R154, [R1+0x3e4] ;  /* 0x0003e400019a7983 */ /* 0x000ee20000300800 */
[----:B--2--5:R-:W-:Y:S01]  /*116b0*/  IMAD.U32 R153, R152, 0x10000, RZ ;  /* 0x0001000098997824 */ /* 0x024fe200078e00ff */
        /* <DEDUP_REMOVED lines=8> */
.L_x_530:
[----:B------:R-:W-:Y:S05]  /*11740*/  BSYNC B1 ;  /* 0x0000000000017941 */ /* 0x000fea0003800000 */
.L_x_529:
        /* <DEDUP_REMOVED lines=10> */
.L_x_532:
[----:B------:R-:W-:Y:S05]  /*117f0*/  BSYNC B1 ;  /* 0x0000000000017941 */ /* 0x000fea0003800000 */
.L_x_531:
        /* <DEDUP_REMOVED lines=10> */
.L_x_534:
[----:B------:R-:W-:Y:S05]  /*118a0*/  BSYNC B1 ;  /* 0x0000000000017941 */ /* 0x000fea0003800000 */
.L_x_533:
        /* <DEDUP_REMOVED lines=10> */
.L_x_536:
[----:B------:R-:W-:Y:S05]  /*11950*/  BSYNC B1 ;  /* 0x0000000000017941 */ /* 0x000fea0003800000 */
.L_x_535:
        /* <DEDUP_REMOVED lines=10> */
.L_x_538:
[----:B------:R-:W-:Y:S05]  /*11a00*/  BSYNC B1 ;  /* 0x0000000000017941 */ /* 0x000fea0003800000 */
.L_x_537:
        /* <DEDUP_REMOVED lines=10> */
.L_x_540:
[----:B------:R-:W-:Y:S05]  /*11ab0*/  BSYNC B1 ;  /* 0x0000000000017941 */ /* 0x000fea0003800000 */
.L_x_539:
[----:B------:R-:W3:Y:S01]  /*11ac0*/  LDL.LU R154, [R1+0x3fc] ;  /* 0x0003fc00019a7983 */ /* 0x000ee20000300800 */
[----:B--2--5:R-:W-:Y:S01]  /*11ad0*/  IMAD.U32 R153, R152, 0x10000, RZ ;  /* 0x0001000098997824 */ /* 0x024fe200078e00ff */
[----:B------:R-:W-:Y:S01]  /*11ae0*/  ISETP.GT.AND P3, PT, R3, 0x100, PT ;  /* 0x000001000300780c */ /* 0x000fe20003f64270 */
[----:B------:R-:W-:Y:S01]  /*11af0*/  @P0 IMAD.MOV.U32 R155, RZ, RZ, R23 ;  /* 0x000000ffff9b0224 */ /* 0x000fe200078e0017 */
[----:B------:R-:W-:Y:S01]  /*11b00*/  LOP3.LUT R17, R17, 0xfffffffe, RZ, 0xc0, !PT ;  /* 0xfffffffe11117812 */ /* 0x000fe200078ec0ff */
[----:B------:R-:W-:Y:S01]  /*11b10*/  FMUL R153, R153, R16 ;  /* 0x0000001099997220 */ /* 0x000fe20000400000 */
[----:B------:R-:W-:Y:S01]  /*11b20*/  ISETP.GT.AND P1, PT, R0, RZ, P3 ;  /* 0x000000ff0000720c */ /* 0x000fe20001f24270 */
[----:B------:R-:W-:Y:S08]  /*11b30*/  BSSY B1, `(.L_x_541) ;  /* 0x0000009000017945 */ /* 0x000ff00003800000 */
[----:B------:R-:W-:Y:S01]  /*11b40*/  @P3 LOP3.LUT R17, R17, 0x1, RZ, 0xfc, !PT ;  /* 0x0000000111113812 */ /* 0x000fe200078efcff */
[----:B---3--:R-:W-:Y:S01]  /*11b50*/  FFMA R153, R154, R2, R153 ;  /* 0x000000029a997223 */ /* 0x008fe20000000099 */
[--C-:B------:R-:W-:Y:S01]  /*11b60*/  @P0 IMAD.MOV.U32 R154, RZ, RZ, R22.reuse ;  /* 0x000000ffff9a0224 */ /* 0x100fe200078e0016 */
[----:B------:R-:W-:-:S03]  /*11b70*/  PRMT R22, R152, 0x7610, R22 ;  /* 0x0000761098167816 */ /* 0x000fc60000000016 */
[----:B------:R-:W-:-:S05]  /*11b80*/  F2FP.BF16.F32.PACK_AB R153, RZ, R153 ;  /* 0x00000099ff99723e */ /* 0x000fca00000010ff */
[----:B------:R2:W-:Y:S01]  /*11b90*/  @P0 STG.E.U16 desc[UR36][R154.64+0x1f2], R153 ;  /* 0x0001f2999a000986 */ /* 0x0005e2000c101524 */
[----:B------:R-:W-:Y:S05]  /*11ba0*/  @!P1 BRA `(.L_x_542) ;  /* 0x0000000000049947 */ /* 0x000fea0003800000 */
[----:B------:R3:W5:Y:S02]  /*11bb0*/  LDG.E.LTC128B.U16 R22, desc[UR36][R14.64+0x200] ;  /* 0x000200240e167981 */ /* 0x000764000c1e1520 */
.L_x_542:
[----:B------:R-:W-:Y:S05]  /*11bc0*/  BSYNC B1 ;  /* 0x0000000000017941 */ /* 0x000fea0003800000 */
.L_x_541:
[----:B------:R-:W4:Y:S01]  /*11bd0*/  LDL.LU R152, [R1] ;  /* 0x0000000001987983 */ /* 0x000f220000300800 */
[----:B-----5:R-:W-:Y:S01]  /*11be0*/  IMAD.U32 R23, R22, 0x10000, RZ ;  /* 0x0001000016177824 */ /* 0x020fe200078e00ff */
        /* <DEDUP_REMOVED lines=11> */
.L_x_544:
[----:B------:R-:W-:Y:S05]  /*11ca0*/  BSYNC B1 ;  /* 0x0000000000017941 */ /* 0x000fea0003800000 */
.L_x_543:
[----:B------:R-:W2:Y:S01]  /*11cb0*/  LDL.LU R152, [R1+0x4] ;  /* 0x0000040001987983 */ /* 0x000ea20000300800 */
[----:B----45:R-:W-:Y:S01]  /*11cc0*/  IMAD.U32 R23, R22, 0x10000, RZ ;  /* 0x0001000016177824 */ /* 0x030fe200078e00ff */
        /* <DEDUP_REMOVED lines=8> */
.L_x_546:
[----:B------:R-:W-:Y:S05]  /*11d50*/  BSYNC B1 ;  /* 0x0000000000017941 */ /* 0x000fea0003800000 */
.L_x_545:
        /* <DEDUP_REMOVED lines=10> */
.L_x_548:
[----:B------:R-:W-:Y:S05]  /*11e00*/  BSYNC B1 ;  /* 0x0000000000017941 */ /* 0x000fea0003800000 */
.L_x_547:
[----:B------:R-:W4:Y:S01]  /*11e10*/  LDL.LU R152, [R1+0xc] ;  /* 0x00000c0001987983 */ /* 0x000f220000300800 */
[----:B--2--5:R-:W-:Y:S01]  /*11e20*/  IMAD.U32 R23, R22, 0x10000, RZ ;  /* 0x0001000016177824 */ /* 0x024fe200078e00ff */
        /* <DEDUP_REMOVED lines=11> */
.L_x_550:
[----:B------:R-:W-:Y:S05]  /*11ee0*/  BSYNC B1 ;  /* 0x0000000000017941 */ /* 0x000fea0003800000 */
.L_x_549:
[----:B------:R-:W3:Y:S01]  /*11ef0*/  LDL.LU R152, [R1+0x10] ;  /* 0x0000100001987983 */ /* 0x000ee20000300800 */
[----:B--2--5:R-:W-:Y:S01]  /*11f00*/  IMAD.U32 R23, R22, 0x10000, RZ ;  /* 0x0001000016177824 */ /* 0x024fe200078e00ff */
[----:B------:R-:W-:Y:S01]  /*11f10*/  IADD3 R154, P0, P2, R170, R4, R158 ;  /* 0x00000004aa9a7210 */ /* 0x000fe20007a1e09e */
[----:B------:R-:W-:Y:S01]  /*11f20*/  BSSY B1, `(.L_x_551) ;  /* 0x000000c000017945 */ /* 0x000fe20003800000 */
[----:B------:R-:W-:Y:S01]  /*11f30*/  ISETP.GT.AND P3, PT, R3, 0x109, PT ;  /* 0x000001090300780c */ /* 0x000fe20003f64270 */
[----:B------:R-:W-:Y:S01]  /*11f40*/  FMUL R23, R23, R16 ;  /* 0x0000001017177220 */ /* 0x000fe20000400000 */
[----:B------:R-:W-:Y:S02]  /*11f50*/  IADD3.X R155, R171, R5, R159, P0, P2 ;  /* 0x00000005ab9b7210 */ /* 0x000fe400007e449f */
[----:B------:R-:W-:Y:S02]  /*11f60*/  ISETP.GT.AND P0, PT, R0, RZ, P3 ;  /* 0x000000ff0000720c */ /* 0x000fe40001f04270 */
[----:B------:R-:W-:-:S07]  /*11f70*/  LOP3.LUT R17, R17, 0xfffffff7, RZ, 0xc0, !PT ;  /* 0xfffffff711117812 */ /* 0x000fce00078ec0ff */
[----:B------:R-:W-:Y:S01]  /*11f80*/  @P3 LOP3.LUT R17, R17, 0x8, RZ, 0xfc, !PT ;  /* 0x0000000811113812 */ /* 0x000fe200078efcff */
[----:B---3--:R-:W-:-:S05]  /*11f90*/  FFMA R23, R152, R2, R23 ;  /* 0x0000000298177223 */ /* 0x008fca0000000017 */
[----:B------:R-:W-:-:S05]  /*11fa0*/  F2FP.BF16.F32.PACK_AB R23, RZ, R23 ;  /* 0x00000017ff17723e */ /* 0x000fca00000010ff */
[----:B------:R2:W-:Y:S01]  /*11fb0*/  @P1 STG.E.U16 desc[UR36][R4.64+0x210], R23 ;  /* 0x0002101704001986 */ /* 0x0005e2000c101524 */
[----:B------:R-:W-:Y:S05]  /*11fc0*/  @!P0 BRA `(.L_x_552) ;  /* 0x0000000000048947 */ /* 0x000fea0003800000 */
[----:B------:R3:W5:Y:S02]  /*11fd0*/  LDG.E.LTC128B.U16 R22, desc[UR36][R14.64+0x212] ;  /* 0x000212240e167981 */ /* 0x000764000c1e1520 */
.L_x_552:
[----:B------:R-:W-:Y:S05]  /*11fe0*/  BSYNC B1 ;  /* 0x0000000000017941 */ /* 0x000fea0003800000 */
.L_x_551:
        /* <DEDUP_REMOVED lines=10> */
.L_x_554:
[----:B------:R-:W-:Y:S05]  /*12090*/  BSYNC B1 ;  /* 0x0000000000017941 */ /* 0x000fea0003800000 */
.L_x_553:
        /* <DEDUP_REMOVED lines=10> */
.L_x_556:
[----:B------:R-:W-:Y:S05]  /*12140*/  BSYNC B1 ;  /* 0x0000000000017941 */ /* 0x000fea0003800000 */
.L_x_555:
[----:B------:R-:W4:Y:S01]  /*12150*/  LDL.LU R153, [R1+0x1c] ;  /* 0x00001c0001997983 */ /* 0x000f220000300800 */
[C---:B--2--5:R-:W-:Y:S01]  /*12160*/  IMAD.U32 R23, R22.reuse, 0x10000, RZ ;  /* 0x0001000016177824 */ /* 0x064fe200078e00ff */
[----:B------:R-:W-:Y:S01]  /*12170*/  ISETP.GT.AND P2, PT, R3, 0x110, PT ;  /* 0x000001100300780c */ /* 0x000fe20003f44270 */
[----:B------:R-:W-:Y:S01]  /*12180*/  BSSY B1, `(.L_x_557) ;  /* 0x000000b000017945 */ /* 0x000fe20003800000 */
[----:B------:R-:W-:Y:S01]  /*12190*/  LOP3.LUT R17, R17, 0xffffffef, RZ, 0xc0, !PT ;  /* 0xffffffef11117812 */ /* 0x000fe200078ec0ff */
[----:B------:R-:W-:Y:S01]  /*121a0*/  FMUL R23, R23, R16 ;  /* 0x0000001017177220 */ /* 0x000fe20000400000 */
[----:B------:R-:W-:-:S09]  /*121b0*/  PRMT R152, R22, 0x7610, R152 ;  /* 0x0000761016987816 */ /* 0x000fd20000000098 */
[----:B------:R-:W-:Y:S01]  /*121c0*/  @P2 LOP3.LUT R17, R17, 0x10, RZ, 0xfc, !PT ;  /* 0x0000001011112812 */ /* 0x000fe200078efcff */
[----:B----4-:R-:W-:-:S05]  /*121d0*/  FFMA R23, R153, R2, R23 ;  /* 0x0000000299177223 */ /* 0x010fca0000000017 */
[----:B------:R-:W-:-:S05]  /*121e0*/  F2FP.BF16.F32.PACK_AB R23, RZ, R23 ;  /* 0x00000017ff17723e */ /* 0x000fca00000010ff */
[----:B------:R2:W-:Y:S01]  /*121f0*/  @P0 STG.E.U16 desc[UR36][R6.64+0x212], R23 ;  /* 0x0002121706000986 */ /* 0x0005e2000c101524 */
[----:B------:R-:W-:-:S13]  /*12200*/  ISETP.GT.AND P0, PT, R0, RZ, P2 ;  /* 0x000000ff0000720c */ /* 0x000fda0001704270 */
[----:B--2---:R-:W-:Y:S05]  /*12210*/  @!P0 BRA `(.L_x_558) ;  /* 0x0000000000048947 */ /* 0x004fea0003800000 */
[----:B------:R2:W5:Y:S02]  /*12220*/  LDG.E.LTC128B.U16 R152, desc[UR36][R14.64+0x220] ;  /* 0x000220240e987981 */ /* 0x000564000c1e1520 */
.L_x_558:
[----:B------:R-:W-:Y:S05]  /*12230*/  BSYNC B1 ;  /* 0x0000000000017941 */ /* 0x000fea0003800000 */
.L_x_557:
[----:B------:R-:W4:Y:S01]  /*12240*/  LDL.LU R23, [R1+0x20] ;  /* 0x0000200001177983 */ /* 0x000f220000300800 */
[----:B-----5:R-:W-:Y:S01]  /*12250*/  IMAD.U32 R22, R152, 0x10000, RZ ;  /* 0x0001000098167824 */ /* 0x020fe200078e00ff */
[----:B------:R-:W-:Y:S01]  /*12260*/  ISETP.GT.AND P1, PT, R3, 0x111, PT ;  /* 0x000001110300780c */ /* 0x000fe20003f24270 */
[----:B------:R-:W-:Y:S01]  /*12270*/  BSSY B1, `(.L_x_559) ;  /* 0x000000c000017945 */ /* 0x000fe20003800000 */
[----:B------:R-:W-:Y:S01]  /*12280*/  LOP3.LUT R18, R18, 0xfbffffff, RZ, 0xc0, !PT ;  /* 0xfbffffff12127812 */ /* 0x000fe200078ec0ff */
[----:B------:R-:W-:-:S10]  /*12290*/  FMUL R22, R22, R16 ;  /* 0x0000001016167220 */ /* 0x000fd40000400000 */
[----:B------:R-:W-:Y:S01]  /*122a0*/  @P1 LOP3.LUT R18, R18, 0x4000000, RZ, 0xfc, !PT ;  /* 0x0400000012121812 */ /* 0x000fe200078efcff */
[----:B----4-:R-:W-:-:S05]  /*122b0*/  FFMA R22, R23, R2, R22 ;  /* 0x0000000217167223 */ /* 0x010fca0000000016 */
[----:B------:R-:W-:-:S05]  /*122c0*/  F2FP.BF16.F32.PACK_AB R22, RZ, R22 ;  /* 0x00000016ff16723e */ /* 0x000fca00000010ff */
[----:B------:R4:W-:Y:S02]  /*122d0*/  @P0 STG.E.U16 desc[UR36][R4.64+0x220], R22 ;  /* 0x0002201604000986 */ /* 0x0009e4000c101524 */
[----:B----4-:R-:W-:-:S05]  /*122e0*/  IADD3 R22, P0, R170, R20, RZ ;  /* 0x00000014aa167210 */ /* 0x010fca0007f1e0ff */
[----:B------:R-:W-:Y:S01]  /*122f0*/  IMAD.X R23, R171, 0x1, R21, P0 ;  /* 0x00000001ab177824 */ /* 0x000fe200000e0615 */
[----:B------:R-:W-:-:S13]  /*12300*/  ISETP.GT.AND P0, PT, R0, RZ, P1 ;  /* 0x000000ff0000720c */ /* 0x000fda0000f04270 */
[----:B------:R-:W-:Y:S05]  /*12310*/  @!P0 BRA `(.L_x_560) ;  /* 0x0000000000048947 */ /* 0x000fea0003800000 */
[----:B------:R4:W5:Y:S02]  /*12320*/  LDG.E.LTC128B.U16 R152, desc[UR36][R14.64+0x222] ;  /* 0x000222240e987981 */ /* 0x000964000c1e1520 */
.L_x_560:
[----:B------:R-:W-:Y:S05]  /*12330*/  BSYNC B1 ;  /* 0x0000000000017941 */ /* 0x000fea0003800000 */
.L_x_559:
        /* <DEDUP_REMOVED lines=10> */
.L_x_562:
[----:B------:R-:W-:Y:S05]  /*123e0*/  BSYNC B1 ;  /* 0x0000000000017941 */ /* 0x000fea0003800000 */
.L_x_561:
        /* <DEDUP_REMOVED lines=10> */
.L_x_564:
[----:B------:R-:W-:Y:S05]  /*12490*/  BSYNC B1 ;  /* 0x0000000000017941 */ /* 0x000fea0003800000 */
.L_x_563:
        /* <DEDUP_REMOVED lines=13> */
.L_x_566:
[----:B------:R-:W-:Y:S05]  /*12570*/  BSYNC B1 ;  /* 0x0000000000017941 */ /* 0x000fea0003800000 */
.L_x_565:
        /* <DEDUP_REMOVED lines=13> */
.L_x_568:
[----:B------:R-:W-:Y:S05]  /*12650*/  BSYNC B1 ;  /* 0x0000000000017941 */ /* 0x000fea0003800000 */
.L_x_567:
        /* <DEDUP_REMOVED lines=10> */
.L_x_570:
[----:B------:R-:W-:Y:S05]  /*12700*/  BSYNC B1 ;  /* 0x0000000000017941 */ /* 0x000fea0003800000 */
.L_x_569:
        /* <DEDUP_REMOVED lines=10> */
.L_x_572:
[----:B------:R-:W-:Y:S05]  /*127b0*/  BSYNC B1 ;  /* 0x0000000000017941 */ /* 0x000fea0003800000 */
.L_x_571:
        /* <DEDUP_REMOVED lines=13> */
.L_x_574:
[----:B------:R-:W-:Y:S05]  /*12890*/  BSYNC B1 ;  /* 0x0000000000017941 */ /* 0x000fea0003800000 */
.L_x_573:
        /* <DEDUP_REMOVED lines=13> */
.L_x_576:
[----:B------:R-:W-:Y:S05]  /*12970*/  BSYNC B1 ;  /* 0x0000000000017941 */ /* 0x000fea0003800000 */
.L_x_575:
        /* <DEDUP_REMOVED lines=10> */
.L_x_578:
[----:B------:R-:W-:Y:S05]  /*12a20*/  BSYNC B1 ;  /* 0x0000000000017941 */ /* 0x000fea0003800000 */
.L_x_577:
        /* <DEDUP_REMOVED lines=10> */
.L_x_580:
[----:B------:R-:W-:Y:S05]  /*12ad0*/  BSYNC B1 ;  /* 0x0000000000017941 */ /* 0x000fea0003800000 */
.L_x_579:
        /* <DEDUP_REMOVED lines=13> */
.L_x_582:
[----:B------:R-:W-:Y:S05]  /*12bb0*/  BSYNC B1 ;  /* 0x0000000000017941 */ /* 0x000fea0003800000 */
.L_x_581:
        /* <DEDUP_REMOVED lines=13> */
.L_x_584:
[----:B------:R-:W-:Y:S05]  /*12c90*/  BSYNC B1 ;  /* 0x0000000000017941 */ /* 0x000fea0003800000 */
.L_x_583:
        /* <DEDUP_REMOVED lines=10> */
.L_x_586:
[----:B------:R-:W-:Y:S05]  /*12d40*/  BSYNC B1 ;  /* 0x0000000000017941 */ /* 0x000fea0003800000 */
.L_x_585:
        /* <DEDUP_REMOVED lines=10> */
.L_x_588:
[----:B------:R-:W-:Y:S05]  /*12df0*/  BSYNC B1 ;  /* 0x0000000000017941 */ /* 0x000fea0003800000 */
.L_x_587:
        /* <DEDUP_REMOVED lines=13> */
.L_x_590:
[----:B------:R-:W-:Y:S05]  /*12ed0*/  BSYNC B1 ;  /* 0x0000000000017941 */ /* 0x000fea0003800000 */
.L_x_589:
        /* <DEDUP_REMOVED lines=13> */
.L_x_592:
[----:B------:R-:W-:Y:S05]  /*12fb0*/  BSYNC B1 ;  /* 0x0000000000017941 */ /* 0x000fea0003800000 */
.L_x_591:
        /* <DEDUP_REMOVED lines=10> */
.L_x_594:
[----:B------:R-:W-:Y:S05]  /*13060*/  BSYNC B1 ;  /* 0x0000000000017941 */ /* 0x000fea0003800000 */
.L_x_593:
        /* <DEDUP_REMOVED lines=10> */
.L_x_596:
[----:B------:R-:W-:Y:S05]  /*13110*/  BSYNC B1 ;  /* 0x0000000000017941 */ /* 0x000fea0003800000 */
.L_x_595:
        /* <DEDUP_REMOVED lines=13> */
.L_x_598:
[----:B------:R-:W-:Y:S05]  /*131f0*/  BSYNC B1 ;  /* 0x0000000000017941 */ /* 0x000fea0003800000 */
.L_x_597:
        /* <DEDUP_REMOVED lines=13> */
.L_x_600:
[----:B------:R-:W-:Y:S05]  /*132d0*/  BSYNC B1 ;  /* 0x0000000000017941 */ /* 0x000fea0003800000 */
.L_x_599:
        /* <DEDUP_REMOVED lines=10> */
.L_x_602:
[----:B------:R-:W-:Y:S05]  /*13380*/  BSYNC B1 ;  /* 0x0000000000017941 */ /* 0x000fea0003800000 */
.L_x_601:
        /* <DEDUP_REMOVED lines=10> */
.L_x_604:
[----:B------:R-:W-:Y:S05]  /*13430*/  BSYNC B1 ;  /* 0x0000000000017941 */ /* 0x000fea0003800000 */
.L_x_603:
        /* <DEDUP_REMOVED lines=13> */
.L_x_606:
[----:B------:R-:W-:Y:S05]  /*13510*/  BSYNC B1 ;  /* 0x0000000000017941 */ /* 0x000fea0003800000 */
.L_x_605:
        /* <DEDUP_REMOVED lines=13> */
.L_x_608:
[----:B------:R-:W-:Y:S05]  /*135f0*/  BSYNC B1 ;  /* 0x0000000000017941 */ /* 0x000fea0003800000 */
.L_x_607:
        /* <DEDUP_REMOVED lines=10> */
.L_x_610:
[----:B------:R-:W-:Y:S05]  /*136a0*/  BSYNC B1 ;  /* 0x0000000000017941 */ /* 0x000fea0003800000 */
.L_x_609:
        /* <DEDUP_REMOVED lines=10> */
.L_x_612:
[----:B------:R-:W-:Y:S05]  /*13750*/  BSYNC B1 ;  /* 0x0000000000017941 */ /* 0x000fea0003800000 */
.L_x_611:
        /* <DEDUP_REMOVED lines=13> */
.L_x_614:
[----:B------:R-:W-:Y:S05]  /*13830*/  BSYNC B1 ;  /* 0x0000000000017941 */ /* 0x000fea0003800000 */
.L_x_613:
        /* <DEDUP_REMOVED lines=13> */
.L_x_616:
[----:B------:R-:W-:Y:S05]  /*13910*/  BSYNC B1 ;  /* 0x0000000000017941 */ /* 0x000fea0003800000 */
.L_x_615:
        /* <DEDUP_REMOVED lines=10> */
.L_x_618:
[----:B------:R-:W-:Y:S05]  /*139c0*/  BSYNC B1 ;  /* 0x0000000000017941 */ /* 0x000fea0003800000 */
.L_x_617:
        /* <DEDUP_REMOVED lines=10> */
.L_x_620:
[----:B------:R-:W-:Y:S05]  /*13a70*/  BSYNC B1 ;  /* 0x0000000000017941 */ /* 0x000fea0003800000 */
.L_x_619:
        /* <DEDUP_REMOVED lines=13> */
.L_x_622:
[----:B------:R-:W-:Y:S05]  /*13b50*/  BSYNC B1 ;  /* 0x0000000000017941 */ /* 0x000fea0003800000 */
.L_x_621:
        /* <DEDUP_REMOVED lines=13> */
.L_x_624:
[----:B------:R-:W-:Y:S05]  /*13c30*/  BSYNC B1 ;  /* 0x0000000000017941 */ /* 0x000fea0003800000 */
.L_x_623:
        /* <DEDUP_REMOVED lines=10> */
.L_x_626:
[----:B------:R-:W-:Y:S05]  /*13ce0*/  BSYNC B1 ;  /* 0x0000000000017941 */ /* 0x000fea0003800000 */
.L_x_625:
        /* <DEDUP_REMOVED lines=10> */
.L_x_628:
[----:B------:R-:W-:Y:S05]  /*13d90*/  BSYNC B1 ;  /* 0x0000000000017941 */ /* 0x000fea0003800000 */
.L_x_627:
        /* <DEDUP_REMOVED lines=13> */
.L_x_630:
[----:B------:R-:W-:Y:S05]  /*13e70*/  BSYNC B1 ;  /* 0x0000000000017941 */ /* 0x000fea0003800000 */
.L_x_629:
        /* <DEDUP_REMOVED lines=13> */
.L_x_632:
[----:B------:R-:W-:Y:S05]  /*13f50*/  BSYNC B1 ;  /* 0x0000000000017941 */ /* 0x000fea0003800000 */
.L_x_631:
        /* <DEDUP_REMOVED lines=10> */
.L_x_634:
[----:B------:R-:W-:Y:S05]  /*14000*/  BSYNC B1 ;  /* 0x0000000000017941 */ /* 0x000fea0003800000 */
.L_x_633:
        /* <DEDUP_REMOVED lines=10> */
.L_x_636:
[----:B------:R-:W-:Y:S05]  /*140b0*/  BSYNC B1 ;  /* 0x0000000000017941 */ /* 0x000fea0003800000 */
.L_x_635:
        /* <DEDUP_REMOVED lines=13> */
.L_x_638:
[----:B------:R-:W-:Y:S05]  /*14190*/  BSYNC B1 ;  /* 0x0000000000017941 */ /* 0x000fea0003800000 */
.L_x_637:
        /* <DEDUP_REMOVED lines=13> */
.L_x_640:
[----:B------:R-:W-:Y:S05]  /*14270*/  BSYNC B1 ;  /* 0x0000000000017941 */ /* 0x000fea0003800000 */
.L_x_639:
        /* <DEDUP_REMOVED lines=10> */
.L_x_642:
[----:B------:R-:W-:Y:S05]  /*14320*/  BSYNC B1 ;  /* 0x0000000000017941 */ /* 0x000fea0003800000 */
.L_x_641:
        /* <DEDUP_REMOVED lines=10> */
.L_x_644:
[----:B------:R-:W-:Y:S05]  /*143d0*/  BSYNC B1 ;  /* 0x0000000000017941 */ /* 0x000fea0003800000 */
.L_x_643:
        /* <DEDUP_REMOVED lines=13> */
.L_x_646:
[----:B------:R-:W-:Y:S05]  /*144b0*/  BSYNC B1 ;  /* 0x0000000000017941 */ /* 0x000fea0003800000 */
.L_x_645:
        /* <DEDUP_REMOVED lines=13> */
.L_x_648:
[----:B------:R-:W-:Y:S05]  /*14590*/  BSYNC B1 ;  /* 0x0000000000017941 */ /* 0x000fea0003800000 */
.L_x_647:
        /* <DEDUP_REMOVED lines=10> */
.L_x_650:
[----:B------:R-:W-:Y:S05]  /*14640*/  BSYNC B1 ;  /* 0x0000000000017941 */ /* 0x000fea0003800000 */
.L_x_649:
        /* <DEDUP_REMOVED lines=10> */
.L_x_652:
[----:B------:R-:W-:Y:S05]  /*146f0*/  BSYNC B1 ;  /* 0x0000000000017941 */ /* 0x000fea0003800000 */
.L_x_651:
        /* <DEDUP_REMOVED lines=13> */
.L_x_654:
[----:B------:R-:W-:Y:S05]  /*147d0*/  BSYNC B1 ;  /* 0x0000000000017941 */ /* 0x000fea0003800000 */
.L_x_653:
        /* <DEDUP_REMOVED lines=13> */
.L_x_656:
[----:B------:R-:W-:Y:S05]  /*148b0*/  BSYNC B1 ;  /* 0x0000000000017941 */ /* 0x000fea0003800000 */
.L_x_655:
        /* <DEDUP_REMOVED lines=10> */
.L_x_658:
[----:B------:R-:W-:Y:S05]  /*14960*/  BSYNC B1 ;  /* 0x0000000000017941 */ /* 0x000fea0003800000 */
.L_x_657:
        /* <DEDUP_REMOVED lines=10> */
.L_x_660:
[----:B------:R-:W-:Y:S05]  /*14a10*/  BSYNC B1 ;  /* 0x0000000000017941 */ /* 0x000fea0003800000 */
.L_x_659:
        /* <DEDUP_REMOVED lines=13> */
.L_x_662:
[----:B------:R-:W-:Y:S05]  /*14af0*/  BSYNC B1 ;  /* 0x0000000000017941 */ /* 0x000fea0003800000 */
.L_x_661:
        /* <DEDUP_REMOVED lines=13> */
.L_x_664:
[----:B------:R-:W-:Y:S05]  /*14bd0*/  BSYNC B1 ;  /* 0x0000000000017941 */ /* 0x000fea0003800000 */
.L_x_663:
        /* <DEDUP_REMOVED lines=10> */
.L_x_666:
[----:B------:R-:W-:Y:S05]  /*14c80*/  BSYNC B1 ;  /* 0x0000000000017941 */ /* 0x000fea0003800000 */
.L_x_665:
        /* <DEDUP_REMOVED lines=10> */
.L_x_668:
[----:B------:R-:W-:Y:S05]  /*14d30*/  BSYNC B1 ;  /* 0x0000000000017941 */ /* 0x000fea0003800000 */
.L_x_667:
        /* <DEDUP_REMOVED lines=13> */
.L_x_670:
[----:B------:R-:W-:Y:S05]  /*14e10*/  BSYNC B1 ;  /* 0x0000000000017941 */ /* 0x000fea0003800000 */
.L_x_669:
        /* <DEDUP_REMOVED lines=13> */
.L_x_672:
[----:B------:R-:W-:Y:S05]  /*14ef0*/  BSYNC B1 ;  /* 0x0000000000017941 */ /* 0x000fea0003800000 */
.L_x_671:
        /* <DEDUP_REMOVED lines=10> */
.L_x_674:
[----:B------:R-:W-:Y:S05]  /*14fa0*/  BSYNC B1 ;  /* 0x0000000000017941 */ /* 0x000fea0003800000 */
.L_x_673:
        /* <DEDUP_REMOVED lines=10> */
.L_x_676:
[----:B------:R-:W-:Y:S05]  /*15050*/  BSYNC B1 ;  /* 0x0000000000017941 */ /* 0x000fea0003800000 */
.L_x_675:
        /* <DEDUP_REMOVED lines=13> */
.L_x_678:
[----:B------:R-:W-:Y:S05]  /*15130*/  BSYNC B1 ;  /* 0x0000000000017941 */ /* 0x000fea0003800000 */
.L_x_677:
        /* <DEDUP_REMOVED lines=13> */
.L_x_680:
[----:B------:R-:W-:Y:S05]  /*15210*/  BSYNC B1 ;  /* 0x0000000000017941 */ /* 0x000fea0003800000 */
.L_x_679:
        /* <DEDUP_REMOVED lines=10> */
.L_x_682:
[----:B------:R-:W-:Y:S05]  /*152c0*/  BSYNC B1 ;  /* 0x0000000000017941 */ /* 0x000fea0003800000 */
.L_x_681:
        /* <DEDUP_REMOVED lines=10> */
.L_x_684:
[----:B------:R-:W-:Y:S05]  /*15370*/  BSYNC B1 ;  /* 0x0000000000017941 */ /* 0x000fea0003800000 */
.L_x_683:
        /* <DEDUP_REMOVED lines=13> */
.L_x_686:
[----:B------:R-:W-:Y:S05]  /*15450*/  BSYNC B1 ;  /* 0x0000000000017941 */ /* 0x000fea0003800000 */
.L_x_685:
        /* <DEDUP_REMOVED lines=13> */
.L_x_688:
[----:B------:R-:W-:Y:S05]  /*15530*/  BSYNC B1 ;  /* 0x0000000000017941 */ /* 0x000fea0003800000 */
.L_x_687:
        /* <DEDUP_REMOVED lines=10> */
.L_x_690:
[----:B------:R-:W-:Y:S05]  /*155e0*/  BSYNC B1 ;  /* 0x0000000000017941 */ /* 0x000fea0003800000 */
.L_x_689:
        /* <DEDUP_REMOVED lines=10> */
.L_x_692:
[----:B------:R-:W-:Y:S05]  /*15690*/  BSYNC B1 ;  /* 0x0000000000017941 */ /* 0x000fea0003800000 */
.L_x_691:
        /* <DEDUP_REMOVED lines=13> */
.L_x_694:
[----:B------:R-:W-:Y:S05]  /*15770*/  BSYNC B1 ;  /* 0x0000000000017941 */ /* 0x000fea0003800000 */
.L_x_693:
        /* <DEDUP_REMOVED lines=13> */
.L_x_696:
[----:B------:R-:W-:Y:S05]  /*15850*/  BSYNC B1 ;  /* 0x0000000000017941 */ /* 0x000fea0003800000 */
.L_x_695:
        /* <DEDUP_REMOVED lines=10> */
.L_x_698:
[----:B------:R-:W-:Y:S05]  /*15900*/  BSYNC B1 ;  /* 0x0000000000017941 */ /* 0x000fea0003800000 */
.L_x_697:
        /* <DEDUP_REMOVED lines=10> */
.L_x_700:
[----:B------:R-:W-:Y:S05]  /*159b0*/  BSYNC B1 ;  /* 0x0000000000017941 */ /* 0x000fea0003800000 */
.L_x_699:
        /* <DEDUP_REMOVED lines=13> */
.L_x_702:
[----:B------:R-:W-:Y:S05]  /*15a90*/  BSYNC B1 ;  /* 0x0000000000017941 */ /* 0x000fea0003800000 */
.L_x_701:
        /* <DEDUP_REMOVED lines=13> */
.L_x_704:
[----:B------:R-:W-:Y:S05]  /*15b70*/  BSYNC B1 ;  /* 0x0000000000017941 */ /* 0x000fea0003800000 */
.L_x_703:
        /* <DEDUP_REMOVED lines=10> */
.L_x_706:
[----:B------:R-:W-:Y:S05]  /*15c20*/  BSYNC B1 ;  /* 0x0000000000017941 */ /* 0x000fea0003800000 */
.L_x_705:
        /* <DEDUP_REMOVED lines=10> */
.L_x_708:
[----:B------:R-:W-:Y:S05]  /*15cd0*/  BSYNC B1 ;  /* 0x0000000000017941 */ /* 0x000fea0003800000 */
.L_x_707:
        /* <DEDUP_REMOVED lines=13> */
.L_x_710:
[----:B------:R-:W-:Y:S05]  /*15db0*/  BSYNC B1 ;  /* 0x0000000000017941 */ /* 0x000fea0003800000 */
.L_x_709:
        /* <DEDUP_REMOVED lines=13> */
.L_x_712:
[----:B------:R-:W-:Y:S05]  /*15e90*/  BSYNC B1 ;  /* 0x0000000000017941 */ /* 0x000fea0003800000 */
.L_x_711:
        /* <DEDUP_REMOVED lines=10> */
.L_x_714:
[----:B------:R-:W-:Y:S05]  /*15f40*/  BSYNC B1 ;  /* 0x0000000000017941 */ /* 0x000fea0003800000 */
.L_x_713:
        /* <DEDUP_REMOVED lines=10> */
.L_x_716:
[----:B------:R-:W-:Y:S05]  /*15ff0*/  BSYNC B1 ;  /* 0x0000000000017941 */ /* 0x000fea0003800000 */
.L_x_715:
        /* <DEDUP_REMOVED lines=13> */
.L_x_718:
[----:B------:R-:W-:Y:S05]  /*160d0*/  BSYNC B1 ;  /* 0x0000000000017941 */ /* 0x000fea0003800000 */
.L_x_717:
        /* <DEDUP_REMOVED lines=13> */
.L_x_720:
[----:B------:R-:W-:Y:S05]  /*161b0*/  BSYNC B1 ;  /* 0x0000000000017941 */ /* 0x000fea0003800000 */
.L_x_719:
        /* <DEDUP_REMOVED lines=10> */
.L_x_722:
[----:B------:R-:W-:Y:S05]  /*16260*/  BSYNC B1 ;  /* 0x0000000000017941 */ /* 0x000fea0003800000 */
.L_x_721:
        /* <DEDUP_REMOVED lines=10> */
.L_x_724:
[----:B------:R-:W-:Y:S05]  /*16310*/  BSYNC B1 ;  /* 0x0000000000017941 */ /* 0x000fea0003800000 */
.L_x_723:
        /* <DEDUP_REMOVED lines=13> */
.L_x_726:
[----:B------:R-:W-:Y:S05]  /*163f0*/  BSYNC B1 ;  /* 0x0000000000017941 */ /* 0x000fea0003800000 */
.L_x_725:
        /* <DEDUP_REMOVED lines=13> */
.L_x_728:
[----:B------:R-:W-:Y:S05]  /*164d0*/  BSYNC B1 ;  /* 0x0000000000017941 */ /* 0x000fea0003800000 */
.L_x_727:
        /* <DEDUP_REMOVED lines=10> */
.L_x_730:
[----:B------:R-:W-:Y:S05]  /*16580*/  BSYNC B1 ;  /* 0x0000000000017941 */ /* 0x000fea0003800000 */
.L_x_729:
        /* <DEDUP_REMOVED lines=10> */
.L_x_732:
[----:B------:R-:W-:Y:S05]  /*16630*/  BSYNC B1 ;  /* 0x0000000000017941 */ /* 0x000fea0003800000 */
.L_x_731:
        /* <DEDUP_REMOVED lines=13> */
.L_x_734:
[----:B------:R-:W-:Y:S05]  /*16710*/  BSYNC B1 ;  /* 0x0000000000017941 */ /* 0x000fea0003800000 */
.L_x_733:
        /* <DEDUP_REMOVED lines=13> */
.L_x_736:
[----:B------:R-:W-:Y:S05]  /*167f0*/  BSYNC B1 ;  /* 0x0000000000017941 */ /* 0x000fea0003800000 */
.L_x_735:
        /* <DEDUP_REMOVED lines=10> */
.L_x_738:
[----:B------:R-:W-:Y:S05]  /*168a0*/  BSYNC B1 ;  /* 0x0000000000017941 */ /* 0x000fea0003800000 */
.L_x_737:
        /* <DEDUP_REMOVED lines=10> */
.L_x_740:
[----:B------:R-:W-:Y:S05]  /*16950*/  BSYNC B1 ;  /* 0x0000000000017941 */ /* 0x000fea0003800000 */
.L_x_739:
        /* <DEDUP_REMOVED lines=13> */
.L_x_742:
[----:B------:R-:W-:Y:S05]  /*16a30*/  BSYNC B1 ;  /* 0x0000000000017941 */ /* 0x000fea0003800000 */
.L_x_741:
        /* <DEDUP_REMOVED lines=13> */
.L_x_744:
[----:B------:R-:W-:Y:S05]  /*16b10*/  BSYNC B1 ;  /* 0x0000000000017941 */ /* 0x000fea0003800000 */
.L_x_743:
        /* <DEDUP_REMOVED lines=10> */
.L_x_746:
[----:B------:R-:W-:Y:S05]  /*16bc0*/  BSYNC B1 ;  /* 0x0000000000017941 */ /* 0x000fea0003800000 */
.L_x_745:
        /* <DEDUP_REMOVED lines=10> */
.L_x_748:
[----:B------:R-:W-:Y:S05]  /*16c70*/  BSYNC B1 ;  /* 0x0000000000017941 */ /* 0x000fea0003800000 */
.L_x_747:
        /* <DEDUP_REMOVED lines=13> */
.L_x_750:
[----:B------:R-:W-:Y:S05]  /*16d50*/  BSYNC B1 ;  /* 0x0000000000017941 */ /* 0x000fea0003800000 */
.L_x_749:
        /* <DEDUP_REMOVED lines=13> */
.L_x_752:
[----:B------:R-:W-:Y:S05]  /*16e30*/  BSYNC B1 ;  /* 0x0000000000017941 */ /* 0x000fea0003800000 */
.L_x_751:
        /* <DEDUP_REMOVED lines=10> */
.L_x_754:
[----:B------:R-:W-:Y:S05]  /*16ee0*/  BSYNC B1 ;  /* 0x0000000000017941 */ /* 0x000fea0003800000 */
.L_x_753:
        /* <DEDUP_REMOVED lines=10> */
.L_x_756:
[----:B------:R-:W-:Y:S05]  /*16f90*/  BSYNC B1 ;  /* 0x0000000000017941 */ /* 0x000fea0003800000 */
.L_x_755:
        /* <DEDUP_REMOVED lines=13> */
.L_x_758:
[----:B------:R-:W-:Y:S05]  /*17070*/  BSYNC B1 ;  /* 0x0000000000017941 */ /* 0x000fea0003800000 */
.L_x_757:
        /* <DEDUP_REMOVED lines=13> */
.L_x_760:
[----:B------:R-:W-:Y:S05]  /*17150*/  BSYNC B1 ;  /* 0x0000000000017941 */ /* 0x000fea0003800000 */
.L_x_759:
        /* <DEDUP_REMOVED lines=10> */
.L_x_762:
[----:B------:R-:W-:Y:S05]  /*17200*/  BSYNC B1 ;  /* 0x0000000000017941 */ /* 0x000fea0003800000 */
.L_x_761:
        /* <DEDUP_REMOVED lines=10> */
.L_x_764:
[----:B------:R-:W-:Y:S05]  /*172b0*/  BSYNC B1 ;  /* 0x0000000000017941 */ /* 0x000fea0003800000 */
.L_x_763:
        /* <DEDUP_REMOVED lines=13> */
.L_x_766:
[----:B------:R-:W-:Y:S05]  /*17390*/  BSYNC B1 ;  /* 0x0000000000017941 */ /* 0x000fea0003800000 */
.L_x_765:
        /* <DEDUP_REMOVED lines=13> */
.L_x_768:
[----:B------:R-:W-:Y:S05]  /*17470*/  BSYNC B1 ;  /* 0x0000000000017941 */ /* 0x000fea0003800000 */
.L_x_767:
        /* <DEDUP_REMOVED lines=10> */
.L_x_770:
[----:B------:R-:W-:Y:S05]  /*17520*/  BSYNC B1 ;  /* 0x0000000000017941 */ /* 0x000fea0003800000 */
.L_x_769:
        /* <DEDUP_REMOVED lines=10> */
.L_x_772:
[----:B------:R-:W-:Y:S05]  /*175d0*/  BSYNC B1 ;  /* 0x0000000000017941 */ /* 0x000fea0003800000 */
.L_x_771:
        /* <DEDUP_REMOVED lines=11> */
.L_x_774:
[----:B------:R-:W-:Y:S05]  /*17690*/  BSYNC B1 ;  /* 0x0000000000017941 */ /* 0x000fea0003800000 */
.L_x_773:
        /* <DEDUP_REMOVED lines=11> */
.L_x_776:
[----:B------:R-:W-:Y:S05]  /*17750*/  BSYNC B1 ;  /* 0x0000000000017941 */ /* 0x000fea0003800000 */
.L_x_775:
        /* <DEDUP_REMOVED lines=10> */
.L_x_778:
[----:B------:R-:W-:Y:S05]  /*17800*/  BSYNC B1 ;  /* 0x0000000000017941 */ /* 0x000fea0003800000 */
.L_x_777:
        /* <DEDUP_REMOVED lines=10> */
.L_x_780:
[----:B------:R-:W-:Y:S05]  /*178b0*/  BSYNC B1 ;  /* 0x0000000000017941 */ /* 0x000fea0003800000 */
.L_x_779:
        /* <DEDUP_REMOVED lines=11> */
.L_x_782:
[----:B------:R-:W-:Y:S05]  /*17970*/  BSYNC B1 ;  /* 0x0000000000017941 */ /* 0x000fea0003800000 */
.L_x_781:
        /* <DEDUP_REMOVED lines=11> */
.L_x_784:
[----:B------:R-:W-:Y:S05]  /*17a30*/  BSYNC B1 ;  /* 0x0000000000017941 */ /* 0x000fea0003800000 */
.L_x_783:
        /* <DEDUP_REMOVED lines=10> */
.L_x_786:
[----:B------:R-:W-:Y:S05]  /*17ae0*/  BSYNC B1 ;  /* 0x0000000000017941 */ /* 0x000fea0003800000 */
.L_x_785:
        /* <DEDUP_REMOVED lines=10> */
.L_x_788:
[----:B------:R-:W-:Y:S05]  /*17b90*/  BSYNC B1 ;  /* 0x0000000000017941 */ /* 0x000fea0003800000 */
.L_x_787:
        /* <DEDUP_REMOVED lines=11> */
.L_x_790:
[----:B------:R-:W-:Y:S05]  /*17c50*/  BSYNC B1 ;  /* 0x0000000000017941 */ /* 0x000fea0003800000 */
.L_x_789:
[----:B------:R-:W3:Y:S01]  /*17c60*/  LDL.LU R156, [R1+0x1f0] ;  /* 0x0001f000019c7983 */ /* 0x000ee20000300800 */
[----:B-----5:R-:W-:Y:S01]  /*17c70*/  IMAD.U32 R153, R152, 0x10000, RZ ;  /* 0x0001000098997824 */ /* 0x020fe200078e00ff */
[----:B------:R-:W-:Y:S03]  /*17c80*/  BSSY B1, `(.L_x_791) ;  /* 0x0000009000017945 */ /* 0x000fe60003800000 */
[----:B------:R-:W-:-:S04]  /*17c90*/  FMUL R153, R153, R16 ;  /* 0x0000001099997220 */ /* 0x000fc80000400000 */
[----:B---3--:R-:W-:-:S05]  /*17ca0*/  FFMA R153, R156, R2, R153 ;  /* 0x000000029c997223 */ /* 0x008fca0000000099 */
[----:B------:R-:W-:-:S05]  /*17cb0*/  F2FP.BF16.F32.PACK_AB R153, RZ, R153 ;  /* 0x00000099ff99723e */ /* 0x000fca00000010ff */
[----:B------:R3:W-:Y:S01]  /*17cc0*/  @P0 STG.E.U16 desc[UR36][R4.64+0x3f0], R153 ;  /* 0x0003f09904000986 */ /* 0x0007e2000c101524 */
[----:B------:R-:W-:-:S04]  /*17cd0*/  ISETP.GT.AND P0, PT, R3, 0x1f9, PT ;  /* 0x000001f90300780c */ /* 0x000fc80003f04270 */
[----:B------:R-:W-:-:S13]  /*17ce0*/  ISETP.GT.AND P5, PT, R0, RZ, P0 ;  /* 0x000000ff0000720c */ /* 0x000fda00007a4270 */
[----:B---3--:R-:W-:Y:S05]  /*17cf0*/  @!P5 BRA `(.L_x_792) ;  /* 0x000000000004d947 */ /* 0x008fea0003800000 */
[----:B------:R3:W5:Y:S02]  /*17d00*/  LDG.E.LTC128B.U16 R152, desc[UR36][R14.64+0x3f2] ;  /* 0x0003f2240e987981 */ /* 0x000764000c1e1520 */
.L_x_792:
[----:B------:R-:W-:Y:S05]  /*17d10*/  BSYNC B1 ;  /* 0x0000000000017941 */ /* 0x000fea0003800000 */
.L_x_791:
[----:B01234-:R-:W2:Y:S01]  /*17d20*/  LDL.LU R14, [R1+0x1f4] ;  /* 0x0001f400010e7983 */ /* 0x01fea20000300800 */
[----:B-----5:R-:W-:Y:S01]  /*17d30*/  IMAD.U32 R3, R152, 0x10000, RZ ;  /* 0x0001000098037824 */ /* 0x020fe200078e00ff */
[----:B------:R-:W-:Y:S03]  /*17d40*/  BSSY B1, `(.L_x_793) ;  /* 0x0000008000017945 */ /* 0x000fe60003800000 */
[----:B------:R-:W-:-:S04]  /*17d50*/  FMUL R3, R3, R16 ;  /* 0x0000001003037220 */ /* 0x000fc80000400000 */
[----:B--2---:R-:W-:-:S05]  /*17d60*/  FFMA R3, R14, R2, R3 ;  /* 0x000000020e037223 */ /* 0x004fca0000000003 */
[----:B------:R-:W-:-:S05]  /*17d70*/  F2FP.BF16.F32.PACK_AB R3, RZ, R3 ;  /* 0x00000003ff03723e */ /* 0x000fca00000010ff */
[----:B------:R0:W-:Y:S01]  /*17d80*/  @P5 STG.E.U16 desc[UR36][R4.64+0x3f2], R3 ;  /* 0x0003f20304005986 */ /* 0x0001e2000c101524 */
[----:B------:R-:W-:-:S13]  /*17d90*/  ISETP.GT.AND P5, PT, R0, 0x8, P1 ;  /* 0x000000080000780c */ /* 0x000fda0000fa4270 */
[----:B0-----:R-:W-:Y:S05]  /*17da0*/  @!P5 BRA `(.L_x_794) ;  /* 0x000000000004d947 */ /* 0x001fea0003800000 */
[----:B------:R0:W5:Y:S02]  /*17db0*/  LDG.E.LTC128B.U16 R152, desc[UR36][R12.64+0x3f0] ;  /* 0x0003f0240c987981 */ /* 0x000164000c1e1520 */
.L_x_794:
[----:B------:R-:W-:Y:S05]  /*17dc0*/  BSYNC B1 ;  /* 0x0000000000017941 */ /* 0x000fea0003800000 */
.L_x_793:
[----:B------:R-:W2:Y:S01]  /*17dd0*/  LDL.LU R4, [R1+0x1f8] ;  /* 0x0001f80001047983 */ /* 0x000ea20000300800 */
[----:B-----5:R-:W-:Y:S01]  /*17de0*/  IMAD.U32 R3, R152, 0x10000, RZ ;  /* 0x0001000098037824 */ /* 0x020fe200078e00ff */
[----:B------:R-:W-:Y:S01]  /*17df0*/  BSSY B1, `(.L_x_795) ;  /* 0x000000a000017945 */ /* 0x000fe20003800000 */
[----:B------:R-:W-:Y:S02]  /*17e00*/  @P5 IMAD.MOV.U32 R5, RZ, RZ, R7 ;  /* 0x000000ffff055224 */ /* 0x000fe400078e0007 */
[----:B------:R-:W-:-:S04]  /*17e10*/  FMUL R3, R3, R16 ;  /* 0x0000001003037220 */ /* 0x000fc80000400000 */
[----:B--2---:R-:W-:Y:S01]  /*17e20*/  FFMA R3, R4, R2, R3 ;  /* 0x0000000204037223 */ /* 0x004fe20000000003 */
[----:B------:R-:W-:-:S04]  /*17e30*/  @P5 IMAD.MOV.U32 R4, RZ, RZ, R6 ;  /* 0x000000ffff045224 */ /* 0x000fc800078e0006 */
[----:B------:R-:W-:-:S05]  /*17e40*/  F2FP.BF16.F32.PACK_AB R3, RZ, R3 ;  /* 0x00000003ff03723e */ /* 0x000fca00000010ff */
[----:B------:R1:W-:Y:S01]  /*17e50*/  @P5 STG.E.U16 desc[UR36][R4.64+0x3f0], R3 ;  /* 0x0003f00304005986 */ /* 0x0003e2000c101524 */
[----:B------:R-:W-:-:S13]  /*17e60*/  ISETP.GT.AND P5, PT, R0, 0x8, P0 ;  /* 0x000000080000780c */ /* 0x000fda00007a4270 */
[----:B-1----:R-:W-:Y:S05]  /*17e70*/  @!P5 BRA `(.L_x_796) ;  /* 0x000000000004d947 */ /* 0x002fea0003800000 */
[----:B------:R1:W5:Y:S02]  /*17e80*/  LDG.E.LTC128B.U16 R152, desc[UR36][R12.64+0x3f2] ;  /* 0x0003f2240c987981 */ /* 0x000364000c1e1520 */
.L_x_796:
[----:B------:R-:W-:Y:S05]  /*17e90*/  BSYNC B1 ;  /* 0x0000000000017941 */ /* 0x000fea0003800000 */
.L_x_795:
        /* <DEDUP_REMOVED lines=11> */
.L_x_798:
[----:B------:R-:W-:Y:S05]  /*17f50*/  BSYNC B1 ;  /* 0x0000000000017941 */ /* 0x000fea0003800000 */
.L_x_797:
[----:B-----5:R-:W-:Y:S01]  /*17f60*/  IMAD.U32 R3, R152, 0x10000, RZ ;  /* 0x0001000098037824 */ /* 0x020fe200078e00ff */
[----:B------:R-:W-:Y:S03]  /*17f70*/  BSSY B1, `(.L_x_799) ;  /* 0x0000009000017945 */ /* 0x000fe60003800000 */
[----:B------:R-:W-:-:S04]  /*17f80*/  FMUL R3, R3, R16 ;  /* 0x0000001003037220 */ /* 0x000fc80000400000 */
[----:B------:R-:W-:-:S05]  /*17f90*/  FFMA R3, R24, R2, R3 ;  /* 0x0000000218037223 */ /* 0x000fca0000000003 */
[----:B------:R-:W-:-:S05]  /*17fa0*/  F2FP.BF16.F32.PACK_AB R3, RZ, R3 ;  /* 0x00000003ff03723e */ /* 0x000fca00000010ff */
[----:B------:R3:W-:Y:S01]  /*17fb0*/  @P5 STG.E.U16 desc[UR36][R20.64+0x200], R3 ;  /* 0x0002000314005986 */ /* 0x0007e2000c101524 */
[----:B------:R-:W-:-:S04]  /*17fc0*/  LOP3.LUT P5, RZ, R17, 0x2, RZ, 0xc0, !PT ;  /* 0x0000000211ff7812 */ /* 0x000fc800078ac0ff */
[----:B------:R-:W-:-:S13]  /*17fd0*/  ISETP.GT.AND P5, PT, R0, 0x80, P5 ;  /* 0x000000800000780c */ /* 0x000fda0002fa4270 */
[----:B---3--:R-:W-:Y:S05]  /*17fe0*/  @!P5 BRA `(.L_x_800) ;  /* 0x000000000004d947 */ /* 0x008fea0003800000 */
[----:B------:R3:W5:Y:S02]  /*17ff0*/  LDG.E.LTC128B.U16 R152, desc[UR36][R10.64+0x202] ;  /* 0x000202240a987981 */ /* 0x000764000c1e1520 */
.L_x_800:
[----:B------:R-:W-:Y:S05]  /*18000*/  BSYNC B1 ;  /* 0x0000000000017941 */ /* 0x000fea0003800000 */
.L_x_799:
        /* <DEDUP_REMOVED lines=8> */
[----:B----4-:R-:W-:Y:S05]  /*18090*/  @!P5 BRA `(.L_x_802) ;  /* 0x000000000004d947 */ /* 0x010fea0003800000 */
[----:B------:R4:W5:Y:S02]  /*180a0*/  LDG.E.LTC128B.U16 R152, desc[UR36][R8.64+0x200] ;  /* 0x0002002408987981 */ /* 0x000964000c1e1520 */
.L_x_802:
[----:B------:R-:W-:Y:S05]  /*180b0*/  BSYNC B1 ;  /* 0x0000000000017941 */ /* 0x000fea0003800000 */
.L_x_801:
        /* <DEDUP_REMOVED lines=8> */
[----:B0-----:R-:W-:Y:S05]  /*18140*/  @!P5 BRA `(.L_x_804) ;  /* 0x000000000004d947 */ /* 0x001fea0003800000 */
[----:B------:R0:W5:Y:S02]  /*18150*/  LDG.E.LTC128B.U16 R152, desc[UR36][R8.64+0x202] ;  /* 0x0002022408987981 */ /* 0x000164000c1e1520 */
.L_x_804:
[----:B------:R-:W-:Y:S05]  /*18160*/  BSYNC B1 ;  /* 0x0000000000017941 */ /* 0x000fea0003800000 */
.L_x_803:
        /* <DEDUP_REMOVED lines=10> */
.L_x_806:
[----:B------:R-:W-:Y:S05]  /*18210*/  BSYNC B1 ;  /* 0x0000000000017941 */ /* 0x000fea0003800000 */
.L_x_805:
        /* <DEDUP_REMOVED lines=10> */
.L_x_808:
[----:B------:R-:W-:Y:S05]  /*182c0*/  BSYNC B1 ;  /* 0x0000000000017941 */ /* 0x000fea0003800000 */
.L_x_807:
        /* <DEDUP_REMOVED lines=10> */
.L_x_810:
[----:B------:R-:W-:Y:S05]  /*18370*/  BSYNC B1 ;  /* 0x0000000000017941 */ /* 0x000fea0003800000 */
.L_x_809:
        /* <DEDUP_REMOVED lines=10> */
.L_x_812:
[----:B------:R-:W-:Y:S05]  /*18420*/  BSYNC B1 ;  /* 0x0000000000017941 */ /* 0x000fea0003800000 */
.L_x_811:
        /* <DEDUP_REMOVED lines=10> */
.L_x_814:
[----:B------:R-:W-:Y:S05]  /*184d0*/  BSYNC B1 ;  /* 0x0000000000017941 */ /* 0x000fea0003800000 */
.L_x_813:
        /* <DEDUP_REMOVED lines=10> */
.L_x_816:
[----:B------:R-:W-:Y:S05]  /*18580*/  BSYNC B1 ;  /* 0x0000000000017941 */ /* 0x000fea0003800000 */
.L_x_815:
        /* <DEDUP_REMOVED lines=10> */
.L_x_818:
[----:B------:R-:W-:Y:S05]  /*18630*/  BSYNC B1 ;  /* 0x0000000000017941 */ /* 0x000fea0003800000 */
.L_x_817:
        /* <DEDUP_REMOVED lines=10> */
.L_x_820:
[----:B------:R-:W-:Y:S05]  /*186e0*/  BSYNC B1 ;  /* 0x0000000000017941 */ /* 0x000fea0003800000 */
.L_x_819:
        /* <DEDUP_REMOVED lines=10> */
.L_x_822:
[----:B------:R-:W-:Y:S05]  /*18790*/  BSYNC B1 ;  /* 0x0000000000017941 */ /* 0x000fea0003800000 */
.L_x_821:
        /* <DEDUP_REMOVED lines=10> */
.L_x_824:
[----:B------:R-:W-:Y:S05]  /*18840*/  BSYNC B1 ;  /* 0x0000000000017941 */ /* 0x000fea0003800000 */
.L_x_823:
        /* <DEDUP_REMOVED lines=10> */
.L_x_826:
[----:B------:R-:W-:Y:S05]  /*188f0*/  BSYNC B1 ;  /* 0x0000000000017941 */ /* 0x000fea0003800000 */
.L_x_825:
        /* <DEDUP_REMOVED lines=10> */
.L_x_828:
[----:B------:R-:W-:Y:S05]  /*189a0*/  BSYNC B1 ;  /* 0x0000000000017941 */ /* 0x000fea0003800000 */
.L_x_827:
        /* <DEDUP_REMOVED lines=10> */
.L_x_830:
[----:B------:R-:W-:Y:S05]  /*18a50*/  BSYNC B1 ;  /* 0x0000000000017941 */ /* 0x000fea0003800000 */
.L_x_829:
        /* <DEDUP_REMOVED lines=10> */
.L_x_832:
[----:B------:R-:W-:Y:S05]  /*18b00*/  BSYNC B1 ;  /* 0x0000000000017941 */ /* 0x000fea0003800000 */
.L_x_831:
        /* <DEDUP_REMOVED lines=10> */
.L_x_834:
[----:B------:R-:W-:Y:S05]  /*18bb0*/  BSYNC B1 ;  /* 0x0000000000017941 */ /* 0x000fea0003800000 */
.L_x_833:
        /* <DEDUP_REMOVED lines=10> */
.L_x_836:
[----:B------:R-:W-:Y:S05]  /*18c60*/  BSYNC B1 ;  /* 0x0000000000017941 */ /* 0x000fea0003800000 */
.L_x_835:
        /* <DEDUP_REMOVED lines=10> */
.L_x_838:
[----:B------:R-:W-:Y:S05]  /*18d10*/  BSYNC B1 ;  /* 0x0000000000017941 */ /* 0x000fea0003800000 */
.L_x_837:
        /* <DEDUP_REMOVED lines=10> */
.L_x_840:
[----:B------:R-:W-:Y:S05]  /*18dc0*/  BSYNC B1 ;  /* 0x0000000000017941 */ /* 0x000fea0003800000 */
.L_x_839:
        /* <DEDUP_REMOVED lines=10> */
.L_x_842:
[----:B------:R-:W-:Y:S05]  /*18e70*/  BSYNC B1 ;  /* 0x0000000000017941 */ /* 0x000fea0003800000 */
.L_x_841:
        /* <DEDUP_REMOVED lines=10> */
.L_x_844:
[----:B------:R-:W-:Y:S05]  /*18f20*/  BSYNC B1 ;  /* 0x0000000000017941 */ /* 0x000fea0003800000 */
.L_x_843:
        /* <DEDUP_REMOVED lines=10> */
.L_x_846:
[----:B------:R-:W-:Y:S05]  /*18fd0*/  BSYNC B1 ;  /* 0x0000000000017941 */ /* 0x000fea0003800000 */
.L_x_845:
        /* <DEDUP_REMOVED lines=10> */
.L_x_848:
[----:B------:R-:W-:Y:S05]  /*19080*/  BSYNC B1 ;  /* 0x0000000000017941 */ /* 0x000fea0003800000 */
.L_x_847:
        /* <DEDUP_REMOVED lines=10> */
.L_x_850:
[----:B------:R-:W-:Y:S05]  /*19130*/  BSYNC B1 ;  /* 0x0000000000017941 */ /* 0x000fea0003800000 */
.L_x_849:
        /* <DEDUP_REMOVED lines=10> */
.L_x_852:
[----:B------:R-:W-:Y:S05]  /*191e0*/  BSYNC B1 ;  /* 0x0000000000017941 */ /* 0x000fea0003800000 */
.L_x_851:
        /* <DEDUP_REMOVED lines=10> */
.L_x_854:
[----:B------:R-:W-:Y:S05]  /*19290*/  BSYNC B1 ;  /* 0x0000000000017941 */ /* 0x000fea0003800000 */
.L_x_853:
        /* <DEDUP_REMOVED lines=10> */
.L_x_856:
[----:B------:R-:W-:Y:S05]  /*19340*/  BSYNC B1 ;  /* 0x0000000000017941 */ /* 0x000fea0003800000 */
.L_x_855:
        /* <DEDUP_REMOVED lines=10> */
.L_x_858:
[----:B------:R-:W-:Y:S05]  /*193f0*/  BSYNC B1 ;  /* 0x0000000000017941 */ /* 0x000fea0003800000 */
.L_x_857:
        /* <DEDUP_REMOVED lines=10> */
.L_x_860:
[----:B------:R-:W-:Y:S05]  /*194a0*/  BSYNC B1 ;  /* 0x0000000000017941 */ /* 0x000fea0003800000 */
.L_x_859:
        /* <DEDUP_REMOVED lines=10> */
.L_x_862:
[----:B------:R-:W-:Y:S05]  /*19550*/  BSYNC B1 ;  /* 0x0000000000017941 */ /* 0x000fea0003800000 */
.L_x_861:
        /* <DEDUP_REMOVED lines=10> */
.L_x_864:
[----:B------:R-:W-:Y:S05]  /*19600*/  BSYNC B1 ;  /* 0x0000000000017941 */ /* 0x000fea0003800000 */
.L_x_863:
        /* <DEDUP_REMOVED lines=10> */
.L_x_866:
[----:B------:R-:W-:Y:S05]  /*196b0*/  BSYNC B1 ;  /* 0x0000000000017941 */ /* 0x000fea0003800000 */
.L_x_865:
        /* <DEDUP_REMOVED lines=10> */
.L_x_868:
[----:B------:R-:W-:Y:S05]  /*19760*/  BSYNC B1 ;  /* 0x0000000000017941 */ /* 0x000fea0003800000 */
.L_x_867:
        /* <DEDUP_REMOVED lines=10> */
.L_x_870:
[----:B------:R-:W-:Y:S05]  /*19810*/  BSYNC B1 ;  /* 0x0000000000017941 */ /* 0x000fea0003800000 */
.L_x_869:
        /* <DEDUP_REMOVED lines=10> */
.L_x_872:
[----:B------:R-:W-:Y:S05]  /*198c0*/  BSYNC B1 ;  /* 0x0000000000017941 */ /* 0x000fea0003800000 */
.L_x_871:
        /* <DEDUP_REMOVED lines=10> */
.L_x_874:
[----:B------:R-:W-:Y:S05]  /*19970*/  BSYNC B1 ;  /* 0x0000000000017941 */ /* 0x000fea0003800000 */
.L_x_873:
        /* <DEDUP_REMOVED lines=10> */
.L_x_876:
[----:B------:R-:W-:Y:S05]  /*19a20*/  BSYNC B1 ;  /* 0x0000000000017941 */ /* 0x000fea0003800000 */
.L_x_875:
        /* <DEDUP_REMOVED lines=10> */
.L_x_878:
[----:B------:R-:W-:Y:S05]  /*19ad0*/  BSYNC B1 ;  /* 0x0000000000017941 */ /* 0x000fea0003800000 */
.L_x_877:
        /* <DEDUP_REMOVED lines=10> */
.L_x_880:
[----:B------:R-:W-:Y:S05]  /*19b80*/  BSYNC B1 ;  /* 0x0000000000017941 */ /* 0x000fea0003800000 */
.L_x_879:
        /* <DEDUP_REMOVED lines=10> */
.L_x_882:
[----:B------:R-:W-:Y:S05]  /*19c30*/  BSYNC B1 ;  /* 0x0000000000017941 */ /* 0x000fea0003800000 */
.L_x_881:
        /* <DEDUP_REMOVED lines=10> */
.L_x_884:
[----:B------:R-:W-:Y:S05]  /*19ce0*/  BSYNC B1 ;  /* 0x0000000000017941 */ /* 0x000fea0003800000 */
.L_x_883:
        /* <DEDUP_REMOVED lines=10> */
.L_x_886:
[----:B------:R-:W-:Y:S05]  /*19d90*/  BSYNC B1 ;  /* 0x0000000000017941 */ /* 0x000fea0003800000 */
.L_x_885:
        /* <DEDUP_REMOVED lines=10> */
.L_x_888:
[----:B------:R-:W-:Y:S05]  /*19e40*/  BSYNC B1 ;  /* 0x0000000000017941 */ /* 0x000fea0003800000 */
.L_x_887:
        /* <DEDUP_REMOVED lines=10> */
.L_x_890:
[----:B------:R-:W-:Y:S05]  /*19ef0*/  BSYNC B1 ;  /* 0x0000000000017941 */ /* 0x000fea0003800000 */
.L_x_889:
        /* <DEDUP_REMOVED lines=10> */
.L_x_892:
[----:B------:R-:W-:Y:S05]  /*19fa0*/  BSYNC B1 ;  /* 0x0000000000017941 */ /* 0x000fea0003800000 */
.L_x_891:
        /* <DEDUP_REMOVED lines=10> */
.L_x_894:
[----:B------:R-:W-:Y:S05]  /*1a050*/  BSYNC B1 ;  /* 0x0000000000017941 */ /* 0x000fea0003800000 */
.L_x_893:
        /* <DEDUP_REMOVED lines=10> */
.L_x_896:
[----:B------:R-:W-:Y:S05]  /*1a100*/  BSYNC B1 ;  /* 0x0000000000017941 */ /* 0x000fea0003800000 */
.L_x_895:
        /* <DEDUP_REMOVED lines=10> */
.L_x_898:
[----:B------:R-:W-:Y:S05]  /*1a1b0*/  BSYNC B1 ;  /* 0x0000000000017941 */ /* 0x000fea0003800000 */
.L_x_897:
        /* <DEDUP_REMOVED lines=10> */
.L_x_900:
[----:B------:R-:W-:Y:S05]  /*1a260*/  BSYNC B1 ;  /* 0x0000000000017941 */ /* 0x000fea0003800000 */
.L_x_899:
        /* <DEDUP_REMOVED lines=10> */
.L_x_902:
[----:B------:R-:W-:Y:S05]  /*1a310*/  BSYNC B1 ;  /* 0x0000000000017941 */ /* 0x000fea0003800000 */
.L_x_901:
        /* <DEDUP_REMOVED lines=10> */
.L_x_904:
[----:B------:R-:W-:Y:S05]  /*1a3c0*/  BSYNC B1 ;  /* 0x0000000000017941 */ /* 0x000fea0003800000 */
.L_x_903:
        /* <DEDUP_REMOVED lines=10> */
.L_x_906:
[----:B------:R-:W-:Y:S05]  /*1a470*/  BSYNC B1 ;  /* 0x0000000000017941 */ /* 0x000fea0003800000 */
.L_x_905:
        /* <DEDUP_REMOVED lines=10> */
.L_x_908:
[----:B------:R-:W-:Y:S05]  /*1a520*/  BSYNC B1 ;  /* 0x0000000000017941 */ /* 0x000fea0003800000 */
.L_x_907:
        /* <DEDUP_REMOVED lines=10> */
.L_x_910:
[----:B------:R-:W-:Y:S05]  /*1a5d0*/  BSYNC B1 ;  /* 0x0000000000017941 */ /* 0x000fea0003800000 */
.L_x_909:
        /* <DEDUP_REMOVED lines=10> */
.L_x_912:
[----:B------:R-:W-:Y:S05]  /*1a680*/  BSYNC B1 ;  /* 0x0000000000017941 */ /* 0x000fea0003800000 */
.L_x_911:
        /* <DEDUP_REMOVED lines=10> */
.L_x_914:
[----:B------:R-:W-:Y:S05]  /*1a730*/  BSYNC B1 ;  /* 0x0000000000017941 */ /* 0x000fea0003800000 */
.L_x_913:
        /* <DEDUP_REMOVED lines=10> */
.L_x_916:
[----:B------:R-:W-:Y:S05]  /*1a7e0*/  BSYNC B1 ;  /* 0x0000000000017941 */ /* 0x000fea0003800000 */
.L_x_915:
        /* <DEDUP_REMOVED lines=10> */
.L_x_918:
[----:B------:R-:W-:Y:S05]  /*1a890*/  BSYNC B1 ;  /* 0x0000000000017941 */ /* 0x000fea0003800000 */
.L_x_917:
        /* <DEDUP_REMOVED lines=10> */
.L_x_920:
[----:B------:R-:W-:Y:S05]  /*1a940*/  BSYNC B1 ;  /* 0x0000000000017941 */ /* 0x000fea0003800000 */
.L_x_919:
        /* <DEDUP_REMOVED lines=10> */
.L_x_922:
[----:B------:R-:W-:Y:S05]  /*1a9f0*/  BSYNC B1 ;  /* 0x0000000000017941 */ /* 0x000fea0003800000 */
.L_x_921:
        /* <DEDUP_REMOVED lines=10> */
.L_x_924:
[----:B------:R-:W-:Y:S05]  /*1aaa0*/  BSYNC B1 ;  /* 0x0000000000017941 */ /* 0x000fea0003800000 */
.L_x_923:
        /* <DEDUP_REMOVED lines=10> */
.L_x_926:
[----:B------:R-:W-:Y:S05]  /*1ab50*/  BSYNC B1 ;  /* 0x0000000000017941 */ /* 0x000fea0003800000 */
.L_x_925:
        /* <DEDUP_REMOVED lines=10> */
.L_x_928:
[----:B------:R-:W-:Y:S05]  /*1ac00*/  BSYNC B1 ;  /* 0x0000000000017941 */ /* 0x000fea0003800000 */
.L_x_927:
        /* <DEDUP_REMOVED lines=10> */
.L_x_930:
[----:B------:R-:W-:Y:S05]  /*1acb0*/  BSYNC B1 ;  /* 0x0000000000017941 */ /* 0x000fea0003800000 */
.L_x_929:
        /* <DEDUP_REMOVED lines=10> */
.L_x_932:
[----:B------:R-:W-:Y:S05]  /*1ad60*/  BSYNC B1 ;  /* 0x0000000000017941 */ /* 0x000fea0003800000 */
.L_x_931:
        /* <DEDUP_REMOVED lines=10> */
.L_x_934:
[----:B------:R-:W-:Y:S05]  /*1ae10*/  BSYNC B1 ;  /* 0x0000000000017941 */ /* 0x000fea0003800000 */
.L_x_933:
        /* <DEDUP_REMOVED lines=10> */
.L_x_936:
[----:B------:R-:W-:Y:S05]  /*1aec0*/  BSYNC B1 ;  /* 0x0000000000017941 */ /* 0x000fea0003800000 */
.L_x_935:
        /* <DEDUP_REMOVED lines=10> */
.L_x_938:
[----:B------:R-:W-:Y:S05]  /*1af70*/  BSYNC B1 ;  /* 0x0000000000017941 */ /* 0x000fea0003800000 */
.L_x_937:
        /* <DEDUP_REMOVED lines=10> */
.L_x_940:
[----:B------:R-:W-:Y:S05]  /*1b020*/  BSYNC B1 ;  /* 0x0000000000017941 */ /* 0x000fea0003800000 */
.L_x_939:
        /* <DEDUP_REMOVED lines=10> */
.L_x_942:
[----:B------:R-:W-:Y:S05]  /*1b0d0*/  BSYNC B1 ;  /* 0x0000000000017941 */ /* 0x000fea0003800000 */
.L_x_941:
        /* <DEDUP_REMOVED lines=10> */
.L_x_944:
[----:B------:R-:W-:Y:S05]  /*1b180*/  BSYNC B1 ;  /* 0x0000000000017941 */ /* 0x000fea0003800000 */
.L_x_943:
        /* <DEDUP_REMOVED lines=10> */
.L_x_946:
[----:B------:R-:W-:Y:S05]  /*1b230*/  BSYNC B1 ;  /* 0x0000000000017941 */ /* 0x000fea0003800000 */
.L_x_945:
        /* <DEDUP_REMOVED lines=10> */
.L_x_948:
[----:B------:R-:W-:Y:S05]  /*1b2e0*/  BSYNC B1 ;  /* 0x0000000000017941 */ /* 0x000fea0003800000 */
.L_x_947:
        /* <DEDUP_REMOVED lines=10> */
.L_x_950:
[----:B------:R-:W-:Y:S05]  /*1b390*/  BSYNC B1 ;  /* 0x0000000000017941 */ /* 0x000fea0003800000 */
.L_x_949:
        /* <DEDUP_REMOVED lines=10> */
.L_x_952:
[----:B------:R-:W-:Y:S05]  /*1b440*/  BSYNC B1 ;  /* 0x0000000000017941 */ /* 0x000fea0003800000 */
.L_x_951:
        /* <DEDUP_REMOVED lines=10> */
.L_x_954:
[----:B------:R-:W-:Y:S05]  /*1b4f0*/  BSYNC B1 ;  /* 0x0000000000017941 */ /* 0x000fea0003800000 */
.L_x_953:
        /* <DEDUP_REMOVED lines=10> */
.L_x_956:
[----:B------:R-:W-:Y:S05]  /*1b5a0*/  BSYNC B1 ;  /* 0x0000000000017941 */ /* 0x000fea0003800000 */
.L_x_955:
        /* <DEDUP_REMOVED lines=10> */
.L_x_958:
[----:B------:R-:W-:Y:S05]  /*1b650*/  BSYNC B1 ;  /* 0x0000000000017941 */ /* 0x000fea0003800000 */
.L_x_957:
        /* <DEDUP_REMOVED lines=10> */
.L_x_960:
[----:B------:R-:W-:Y:S05]  /*1b700*/  BSYNC B1 ;  /* 0x0000000000017941 */ /* 0x000fea0003800000 */
.L_x_959:
        /* <DEDUP_REMOVED lines=10> */
.L_x_962:
[----:B------:R-:W-:Y:S05]  /*1b7b0*/  BSYNC B1 ;  /* 0x0000000000017941 */ /* 0x000fea0003800000 */
.L_x_961:
        /* <DEDUP_REMOVED lines=10> */
.L_x_964:
[----:B------:R-:W-:Y:S05]  /*1b860*/  BSYNC B1 ;  /* 0x0000000000017941 */ /* 0x000fea0003800000 */
.L_x_963:
        /* <DEDUP_REMOVED lines=10> */
.L_x_966:
[----:B------:R-:W-:Y:S05]  /*1b910*/  BSYNC B1 ;  /* 0x0000000000017941 */ /* 0x000fea0003800000 */
.L_x_965:
        /* <DEDUP_REMOVED lines=10> */
.L_x_968:
[----:B------:R-:W-:Y:S05]  /*1b9c0*/  BSYNC B1 ;  /* 0x0000000000017941 */ /* 0x000fea0003800000 */
.L_x_967:
        /* <DEDUP_REMOVED lines=10> */
.L_x_970:
[----:B------:R-:W-:Y:S05]  /*1ba70*/  BSYNC B1 ;  /* 0x0000000000017941 */ /* 0x000fea0003800000 */
.L_x_969:
        /* <DEDUP_REMOVED lines=10> */
.L_x_972:
[----:B------:R-:W-:Y:S05]  /*1bb20*/  BSYNC B1 ;  /* 0x0000000000017941 */ /* 0x000fea0003800000 */
.L_x_971:
        /* <DEDUP_REMOVED lines=10> */
.L_x_974:
[----:B------:R-:W-:Y:S05]  /*1bbd0*/  BSYNC B1 ;  /* 0x0000000000017941 */ /* 0x000fea0003800000 */
.L_x_973:
        /* <DEDUP_REMOVED lines=10> */
.L_x_976:
[----:B------:R-:W-:Y:S05]  /*1bc80*/  BSYNC B1 ;  /* 0x0000000000017941 */ /* 0x000fea0003800000 */
.L_x_975:
        /* <DEDUP_REMOVED lines=10> */
.L_x_978:
[----:B------:R-:W-:Y:S05]  /*1bd30*/  BSYNC B1 ;  /* 0x0000000000017941 */ /* 0x000fea0003800000 */
.L_x_977:
        /* <DEDUP_REMOVED lines=10> */
.L_x_980:
[----:B------:R-:W-:Y:S05]  /*1bde0*/  BSYNC B1 ;  /* 0x0000000000017941 */ /* 0x000fea0003800000 */
.L_x_979:
        /* <DEDUP_REMOVED lines=10> */
.L_x_982:
[----:B------:R-:W-:Y:S05]  /*1be90*/  BSYNC B1 ;  /* 0x0000000000017941 */ /* 0x000fea0003800000 */
.L_x_981:
        /* <DEDUP_REMOVED lines=10> */
.L_x_984:
[----:B------:R-:W-:Y:S05]  /*1bf40*/  BSYNC B1 ;  /* 0x0000000000017941 */ /* 0x000fea0003800000 */
.L_x_983:
        /* <DEDUP_REMOVED lines=10> */
.L_x_986:
[----:B------:R-:W-:Y:S05]  /*1bff0*/  BSYNC B1 ;  /* 0x0000000000017941 */ /* 0x000fea0003800000 */
.L_x_985:
        /* <DEDUP_REMOVED lines=10> */
.L_x_988:
[----:B------:R-:W-:Y:S05]  /*1c0a0*/  BSYNC B1 ;  /* 0x0000000000017941 */ /* 0x000fea0003800000 */
.L_x_987:
        /* <DEDUP_REMOVED lines=10> */
.L_x_990:
[----:B------:R-:W-:Y:S05]  /*1c150*/  BSYNC B1 ;  /* 0x0000000000017941 */ /* 0x000fea0003800000 */
.L_x_989:
        /* <DEDUP_REMOVED lines=10> */
.L_x_992:
[----:B------:R-:W-:Y:S05]  /*1c200*/  BSYNC B1 ;  /* 0x0000000000017941 */ /* 0x000fea0003800000 */
.L_x_991:
        /* <DEDUP_REMOVED lines=10> */
.L_x_994:
[----:B------:R-:W-:Y:S05]  /*1c2b0*/  BSYNC B1 ;  /* 0x0000000000017941 */ /* 0x000fea0003800000 */
.L_x_993:
        /* <DEDUP_REMOVED lines=10> */
.L_x_996:
[----:B------:R-:W-:Y:S05]  /*1c360*/  BSYNC B1 ;  /* 0x0000000000017941 */ /* 0x000fea0003800000 */
.L_x_995:
        /* <DEDUP_REMOVED lines=10> */
.L_x_998:
[----:B------:R-:W-:Y:S05]  /*1c410*/  BSYNC B1 ;  /* 0x0000000000017941 */ /* 0x000fea0003800000 */
.L_x_997:
        /* <DEDUP_REMOVED lines=10> */
.L_x_1000:
[----:B------:R-:W-:Y:S05]  /*1c4c0*/  BSYNC B1 ;  /* 0x0000000000017941 */ /* 0x000fea0003800000 */
.L_x_999:
        /* <DEDUP_REMOVED lines=10> */
.L_x_1002:
[----:B------:R-:W-:Y:S05]  /*1c570*/  BSYNC B1 ;  /* 0x0000000000017941 */ /* 0x000fea0003800000 */
.L_x_1001:
        /* <DEDUP_REMOVED lines=10> */
.L_x_1004:
[----:B------:R-:W-:Y:S05]  /*1c620*/  BSYNC B1 ;  /* 0x0000000000017941 */ /* 0x000fea0003800000 */
.L_x_1003:
        /* <DEDUP_REMOVED lines=10> */
.L_x_1006:
[----:B------:R-:W-:Y:S05]  /*1c6d0*/  BSYNC B1 ;  /* 0x0000000000017941 */ /* 0x000fea0003800000 */
.L_x_1005:
        /* <DEDUP_REMOVED lines=10> */
.L_x_1008:
[----:B------:R-:W-:Y:S05]  /*1c780*/  BSYNC B1 ;  /* 0x0000000000017941 */ /* 0x000fea0003800000 */
.L_x_1007:
        /* <DEDUP_REMOVED lines=10> */
.L_x_1010:
[----:B------:R-:W-:Y:S05]  /*1c830*/  BSYNC B1 ;  /* 0x0000000000017941 */ /* 0x000fea0003800000 */
.L_x_1009:
        /* <DEDUP_REMOVED lines=10> */
.L_x_1012:
[----:B------:R-:W-:Y:S05]  /*1c8e0*/  BSYNC B1 ;  /* 0x0000000000017941 */ /* 0x000fea0003800000 */
.L_x_1011:
        /* <DEDUP_REMOVED lines=10> */
.L_x_1014:
[----:B------:R-:W-:Y:S05]  /*1c990*/  BSYNC B1 ;  /* 0x0000000000017941 */ /* 0x000fea0003800000 */
.L_x_1013:
        /* <DEDUP_REMOVED lines=10> */
.L_x_1016:
[----:B------:R-:W-:Y:S05]  /*1ca40*/  BSYNC B1 ;  /* 0x0000000000017941 */ /* 0x000fea0003800000 */
.L_x_1015:
        /* <DEDUP_REMOVED lines=10> */
.L_x_1018:
[----:B------:R-:W-:Y:S05]  /*1caf0*/  BSYNC B1 ;  /* 0x0000000000017941 */ /* 0x000fea0003800000 */
.L_x_1017:
        /* <DEDUP_REMOVED lines=10> */
.L_x_1020:
[----:B------:R-:W-:Y:S05]  /*1cba0*/  BSYNC B1 ;  /* 0x0000000000017941 */ /* 0x000fea0003800000 */
.L_x_1019:
        /* <DEDUP_REMOVED lines=10> */
.L_x_1022:
[----:B------:R-:W-:Y:S05]  /*1cc50*/  BSYNC B1 ;  /* 0x0000000000017941 */ /* 0x000fea0003800000 */
.L_x_1021:
        /* <DEDUP_REMOVED lines=10> */
.L_x_1024:
[----:B------:R-:W-:Y:S05]  /*1cd00*/  BSYNC B1 ;  /* 0x0000000000017941 */ /* 0x000fea0003800000 */
.L_x_1023:
        /* <DEDUP_REMOVED lines=10> */
.L_x_1026:
[----:B------:R-:W-:Y:S05]  /*1cdb0*/  BSYNC B1 ;  /* 0x0000000000017941 */ /* 0x000fea0003800000 */
.L_x_1025:
        /* <DEDUP_REMOVED lines=10> */
.L_x_1028:
[----:B------:R-:W-:Y:S05]  /*1ce60*/  BSYNC B1 ;  /* 0x0000000000017941 */ /* 0x000fea0003800000 */
.L_x_1027:
[----:B-----5:R-:W-:Y:S01]  /*1ce70*/  IMAD.U32 R3, R152, 0x10000, RZ ;  /* 0x0001000098037824 */ /* 0x020fe200078e00ff */
[----:B------:R-:W-:Y:S03]  /*1ce80*/  BSSY B1, `(.L_x_1029) ;  /* 0x0000008000017945 */ /* 0x000fe60003800000 */
[----:B------:R-:W-:-:S04]  /*1ce90*/  FMUL R4, R3, R16 ;  /* 0x0000001003047220 */ /* 0x000fc80000400000 */
[----:B------:R-:W-:-:S05]  /*1cea0*/  FFMA R4, R139, R2, R4 ;  /* 0x000000028b047223 */ /* 0x000fca0000000004 */
[----:B------:R-:W-:-:S05]  /*1ceb0*/  F2FP.BF16.F32.PACK_AB R4, RZ, R4 ;  /* 0x00000004ff04723e */ /* 0x000fca00000010ff */
[----:B------:R0:W-:Y:S01]  /*1cec0*/  @P5 STG.E.U16 desc[UR36][R22.64+0x3c2], R4 ;  /* 0x0003c20416005986 */ /* 0x0001e2000c101524 */
[----:B------:R-:W-:-:S13]  /*1ced0*/  ISETP.GT.AND P5, PT, R0, 0x80, P6 ;  /* 0x000000800000780c */ /* 0x000fda00037a4270 */
[----:B0-----:R-:W-:Y:S05]  /*1cee0*/  @!P5 BRA `(.L_x_1030) ;  /* 0x000000000004d947 */ /* 0x001fea0003800000 */
[----:B------:R0:W5:Y:S02]  /*1cef0*/  LDG.E.LTC128B.U16 R152, desc[UR36][R10.64+0x3d0] ;  /* 0x0003d0240a987981 */ /* 0x000164000c1e1520 */
.L_x_1030:
[----:B------:R-:W-:Y:S05]  /*1cf00*/  BSYNC B1 ;  /* 0x0000000000017941 */ /* 0x000fea0003800000 */
.L_x_1029:
        /* <DEDUP_REMOVED lines=9> */
.L_x_1032:
[----:B------:R-:W-:Y:S05]  /*1cfa0*/  BSYNC B1 ;  /* 0x0000000000017941 */ /* 0x000fea0003800000 */
.L_x_1031:
        /* <DEDUP_REMOVED lines=9> */
.L_x_1034:
[----:B------:R-:W-:Y:S05]  /*1d040*/  BSYNC B1 ;  /* 0x0000000000017941 */ /* 0x000fea0003800000 */
.L_x_1033:
[----:B-----5:R-:W-:Y:S01]  /*1d050*/  IMAD.U32 R3, R152, 0x10000, RZ ;  /* 0x0001000098037824 */ /* 0x020fe200078e00ff */
[----:B------:R-:W-:Y:S01]  /*1d060*/  ISETP.GT.AND P4, PT, R0, 0x88, P4 ;  /* 0x000000880000780c */ /* 0x000fe20002784270 */
[----:B------:R-:W-:Y:S02]  /*1d070*/  BSSY B1, `(.L_x_1035) ;  /* 0x0000007000017945 */ /* 0x000fe40003800000 */
[----:B------:R-:W-:-:S04]  /*1d080*/  FMUL R3, R3, R16 ;  /* 0x0000001003037220 */ /* 0x000fc80000400000 */
[----:B------:R-:W-:-:S05]  /*1d090*/  FFMA R3, R142, R2, R3 ;  /* 0x000000028e037223 */ /* 0x000fca0000000003 */
[----:B------:R-:W-:-:S05]  /*1d0a0*/  F2FP.BF16.F32.PACK_AB R3, RZ, R3 ;  /* 0x00000003ff03723e */ /* 0x000fca00000010ff */
[----:B------:R0:W-:Y:S01]  /*1d0b0*/  @P5 STG.E.U16 desc[UR36][R22.64+0x3d0], R3 ;  /* 0x0003d00316005986 */ /* 0x0001e2000c101524 */
[----:B------:R-:W-:Y:S05]  /*1d0c0*/  @!P4 BRA `(.L_x_1036) ;  /* 0x000000000004c947 */ /* 0x000fea0003800000 */
[----:B------:R0:W5:Y:S02]  /*1d0d0*/  LDG.E.LTC128B.U16 R152, desc[UR36][R8.64+0x3d2] ;  /* 0x0003d22408987981 */ /* 0x000164000c1e1520 */
.L_x_1036:
[----:B------:R-:W-:Y:S05]  /*1d0e0*/  BSYNC B1 ;  /* 0x0000000000017941 */ /* 0x000fea0003800000 */
.L_x_1035:
[----:B0----5:R-:W-:Y:S01]  /*1d0f0*/  IMAD.U32 R3, R152, 0x10000, RZ ;  /* 0x0001000098037824 */ /* 0x021fe200078e00ff */
        /* <DEDUP_REMOVED lines=8> */
.L_x_1038:
[----:B------:R-:W-:Y:S05]  /*1d180*/  BSYNC B1 ;  /* 0x0000000000017941 */ /* 0x000fea0003800000 */
.L_x_1037:
        /* <DEDUP_REMOVED lines=9> */
.L_x_1040:
[----:B------:R-:W-:Y:S05]  /*1d220*/  BSYNC B1 ;  /* 0x0000000000017941 */ /* 0x000fea0003800000 */
.L_x_1039:
        /* <DEDUP_REMOVED lines=9> */
.L_x_1042:
[----:B------:R-:W-:Y:S05]  /*1d2c0*/  BSYNC B1 ;  /* 0x0000000000017941 */ /* 0x000fea0003800000 */
.L_x_1041:
        /* <DEDUP_REMOVED lines=9> */
.L_x_1044:
[----:B------:R-:W-:Y:S05]  /*1d360*/  BSYNC B1 ;  /* 0x0000000000017941 */ /* 0x000fea0003800000 */
.L_x_1043:
        /* <DEDUP_REMOVED lines=9> */
.L_x_1046:
[----:B------:R-:W-:Y:S05]  /*1d400*/  BSYNC B1 ;  /* 0x0000000000017941 */ /* 0x000fea0003800000 */
.L_x_1045:
        /* <DEDUP_REMOVED lines=9> */
.L_x_1048:
[----:B------:R-:W-:Y:S05]  /*1d4a0*/  BSYNC B1 ;  /* 0x0000000000017941 */ /* 0x000fea0003800000 */
.L_x_1047:
        /* <DEDUP_REMOVED lines=9> */
.L_x_1050:
[----:B------:R-:W-:Y:S05]  /*1d540*/  BSYNC B1 ;  /* 0x0000000000017941 */ /* 0x000fea0003800000 */
.L_x_1049:
        /* <DEDUP_REMOVED lines=9> */
.L_x_1052:
[----:B------:R-:W-:Y:S05]  /*1d5e0*/  BSYNC B1 ;  /* 0x0000000000017941 */ /* 0x000fea0003800000 */
.L_x_1051:
[----:B------:R-:W-:Y:S05]  /*1d5f0*/  @!P0 BRA `(.L_x_1053) ;  /* 0x000000b000f08947 */ /* 0x000fea0003800000 */
[----:B0----5:R-:W-:-:S04]  /*1d600*/  IMAD.U32 R3, R152, 0x10000, RZ ;  /* 0x0001000098037824 */ /* 0x021fc800078e00ff */
[----:B------:R-:W-:-:S04]  /*1d610*/  FMUL R0, R3, R16 ;  /* 0x0000001003007220 */ /* 0x000fc80000400000 */
[----:B------:R-:W-:-:S05]  /*1d620*/  FFMA R0, R151, R2, R0 ;  /* 0x0000000297007223 */ /* 0x000fca0000000000 */
[----:B------:R-:W-:-:S05]  /*1d630*/  F2FP.BF16.F32.PACK_AB R0, RZ, R0 ;  /* 0x00000000ff00723e */ /* 0x000fca00000010ff */
[----:B------:R0:W-:Y:S01]  /*1d640*/  STG.E.U16 desc[UR36][R22.64+0x3f2], R0 ;  /* 0x0003f20016007986 */ /* 0x0001e2000c101524 */
[----:B------:R-:W-:Y:S05]  /*1d650*/  BRA `(.L_x_1053) ;  /* 0x000000b000d87947 */ /* 0x000fea0003800000 */
.L_x_34:
[----:B------:R-:W2:Y:S01]  /*1d660*/  LDL.LU R155, [R1+0x404] ;  /* 0x00040400019b7983 */ /* 0x000ea20000300800 */
[----:B------:R-:W-:-:S03]  /*1d670*/  ULDC.64 UR4, c[0x0][0x5c0] ;  /* 0x0001700000047ab9 */ /* 0x000fc60000000a00 */
[----:B------:R-:W3:Y:S04]  /*1d680*/  LDL.LU R154, [R1+0x408] ;  /* 0x00040800019a7983 */ /* 0x000ee80000300800 */
[----:B------:R-:W5:Y:S04]  /*1d690*/  LDL.LU R153, [R1+0x48c] ;  /* 0x00048c0001997983 */ /* 0x000f680000300800 */
[----:B------:R-:W4:Y:S04]  /*1d6a0*/  LDL.LU R152, [R1+0x490] ;  /* 0x0004900001987983 */ /* 0x000f280000300800 */
[----:B------:R-:W4:Y:S04]  /*1d6b0*/  LDL.LU R9, [R1+0x494] ;  /* 0x0004940001097983 */ /* 0x000f280000300800 */
[----:B------:R-:W5:Y:S04]  /*1d6c0*/  LDL.LU R10, [R1+0x498] ;  /* 0x00049800010a7983 */ /* 0x000f680000300800 */
[----:B------:R-:W4:Y:S04]  /*1d6d0*/  LDL.LU R11, [R1+0x49c] ;  /* 0x00049c00010b7983 */ /* 0x000f280000300800 */
        /* <DEDUP_REMOVED lines=82> */
[----:B------:R-:W4:Y:S01]  /*1dc00*/  LDL.LU R13, [R1+0x5fc] ;  /* 0x0005fc00010d7983 */ /* 0x000f220000300800 */
[----:B------:R-:W-:-:S03]  /*1dc10*/  LEA R4, P0, R6, UR4, 0x1 ;  /* 0x0000000406047c11 */ /* 0x000fc6000f8008ff */
[----:B------:R-:W2:Y:S01]  /*1dc20*/  LDL.LU R7, [R1+0x400] ;  /* 0x0004000001077983 */ /* 0x000ea20000300800 */
[----:B------:R-:W-:Y:S02]  /*1dc30*/  LEA.HI.X R5, R6, UR5, R14, 0x1, P0 ;  /* 0x0000000506057c11 */ /* 0x000fe400080f0c0e */
[----:B------:R-:W-:Y:S01]  /*1dc40*/  ISETP.GT.AND P2, PT, R3, 0x1, PT ;  /* 0x000000010300780c */ /* 0x000fe20003f44270 */
[----:B------:R-:W4:Y:S03]  /*1dc50*/  LDL.LU R14, [R1+0x4b4] ;  /* 0x0004b400010e7983 */ /* 0x000f260000300800 */
[----:B------:R-:W-:Y:S01]  /*1dc60*/  ISETP.GT.AND P0, PT, R0, RZ, P2 ;  /* 0x000000ff0000720c */ /* 0x000fe20001704270 */
[----:B--2---:R-:W-:-:S05]  /*1dc70*/  FMUL R6, R7, R2 ;  /* 0x0000000207067220 */ /* 0x004fca0000400000 */
[----:B------:R-:W-:-:S05]  /*1dc80*/  F2FP.BF16.F32.PACK_AB R6, RZ, R6 ;  /* 0x00000006ff06723e */ /* 0x000fca00000010ff */
[----:B------:R0:W-:Y:S01]  /*1dc90*/  @P1 STG.E.U16 desc[UR36][R4.64], R6 ;  /* 0x0000000604001986 */ /* 0x0001e2000c101524 */
[-C--:B---3--:R-:W-:Y:S01]  /*1dca0*/  FMUL R7, R154, R2.reuse ;  /* 0x000000029a077220 */ /* 0x088fe20000400000 */
[----:B------:R-:W-:Y:S01]  /*1dcb0*/  IMAD.SHL.U32 R154, R20, 0x10, RZ ;  /* 0x00000010149a7824 */ /* 0x000fe200078e00ff */
[----:B------:R-:W-:Y:S01]  /*1dcc0*/  ISETP.GT.AND P1, PT, R0, 0x8, P5 ;  /* 0x000000080000780c */ /* 0x000fe20002f24270 */
[----:B0-----:R-:W-:-:S05]  /*1dcd0*/  FMUL R6, R155, R2 ;  /* 0x000000029b067220 */ /* 0x001fca0000400000 */
[----:B------:R-:W-:Y:S02]  /*1dce0*/  F2FP.BF16.F32.PACK_AB R6, RZ, R6 ;  /* 0x00000006ff06723e */ /* 0x000fe400000010ff */
[----:B------:R-:W-:Y:S02]  /*1dcf0*/  F2FP.BF16.F32.PACK_AB R7, RZ, R7 ;  /* 0x00000007ff07723e */ /* 0x000fe400000010ff */
[----:B------:R-:W-:Y:S01]  /*1dd00*/  SHF.L.U64.HI R155, R20, 0x4, R21 ;  /* 0x00000004149b7819 */ /* 0x000fe20000010215 */
[----:B------:R0:W-:Y:S01]  /*1dd10*/  @P0 STG.E.U16 desc[UR36][R4.64+0x2], R6 ;  /* 0x0000020604000986 */ /* 0x0001e2000c101524 */
[----:B------:R-:W-:Y:S02]  /*1dd20*/  PRMT R8, R7, 0x7610, R8 ;  /* 0x0000761007087816 */ /* 0x000fe40000000008 */
[----:B0-----:R-:W-:-:S05]  /*1dd30*/  IADD3 R6, P0, R154, R4, RZ ;  /* 0x000000049a067210 */ /* 0x001fca0007f1e0ff */
[----:B------:R-:W-:-:S05]  /*1dd40*/  IMAD.X R7, R155, 0x1, R5, P0 ;  /* 0x000000019b077824 */ /* 0x000fca00000e0605 */
[----:B------:R0:W-:Y:S04]  /*1dd50*/  @P1 STG.E.U16 desc[UR36][R6.64], R8 ;  /* 0x0000000806001986 */ /* 0x0001e8000c101524 */
[----:B0-----:R-:W2:Y:S01]  /*1dd60*/  LDL.LU R8, [R1+0x40c] ;  /* 0x00040c0001087983 */ /* 0x001ea20000300800 */
[----:B------:R-:W-:Y:S01]  /*1dd70*/  ISETP.GT.AND P0, PT, R0, 0x8, P2 ;  /* 0x000000080000780c */ /* 0x000fe20001704270 */
[----:B--2---:R-:W-:-:S05]  /*1dd80*/  FMUL R8, R8, R2 ;  /* 0x0000000208087220 */ /* 0x004fca0000400000 */
[----:B------:R-:W-:-:S07]  /*1dd90*/  F2FP.BF16.F32.PACK_AB R8, RZ, R8 ;  /* 0x00000008ff08723e */ /* 0x000fce00000010ff */
[----:B------:R0:W-:Y:S04]  /*1dda0*/  @P0 STG.E.U16 desc[UR36][R6.64+0x2], R8 ;  /* 0x0000020806000986 */ /* 0x0001e8000c101524 */
[----:B0-----:R-:W2:Y:S01]  /*1ddb0*/  LDL.LU R8, [R1+0x410] ;  /* 0x0004100001087983 */ /* 0x001ea20000300800 */
[----:B------:R-:W-:-:S04]  /*1ddc0*/  ISETP.GT.AND P2, PT, R3, 0x8, PT ;  /* 0x000000080300780c */ /* 0x000fc80003f44270 */
[----:B------:R-:W-:Y:S01]  /*1ddd0*/  ISETP.GT.AND P0, PT, R0, RZ, P2 ;  /* 0x000000ff0000720c */ /* 0x000fe20001704270 */
        /* <DEDUP_REMOVED lines=10> */
[----:B------:R-:W-:Y:S01]  /*1de80*/  ISETP.GT.AND P0, PT, R0, 0x8, P2 ;  /* 0x000000080000780c */ /* 0x000fe20001704270 */
        /* <DEDUP_REMOVED lines=153> */
[----:B------:R-:W-:Y:S02]  /*1e820*/  ISETP.GT.AND P0, PT, R0, 0x8, P2 ;  /* 0x000000080000780c */ /* 0x000fe40001704270 */
[----:B------:R-:W-:Y:S01]  /*1e830*/  ISETP.GT.AND P2, PT, R3, 0x48, PT ;  /* 0x000000480300780c */ /* 0x000fe20003f44270 */
[----:B-----5:R-:W-:-:S05]  /*1e840*/  FMUL R10, R10, R2 ;  /* 0x000000020a0a7220 */ /* 0x020fca0000400000 */
[----:B------:R-:W-:Y:S01]  /*1e850*/  F2FP.BF16.F32.PACK_AB R10, RZ, R10 ;  /* 0x0000000aff0a723e */ /* 0x000fe200000010ff */
[----:B----4-:R-:W-:-:S05]  /*1e860*/  FMUL R12, R12, R2 ;  /* 0x000000020c0c7220 */ /* 0x010fca0000400000 */
[----:B------:R-:W-:Y:S01]  /*1e870*/  F2FP.BF16.F32.PACK_AB R12, RZ, R12 ;  /* 0x0000000cff0c723e */ /* 0x000fe200000010ff */
[----:B--2---:R-:W-:-:S05]  /*1e880*/  FMUL R8, R8, R2 ;  /* 0x0000000208087220 */ /* 0x004fca0000400000 */
[----:B------:R-:W-:-:S05]  /*1e890*/  F2FP.BF16.F32.PACK_AB R8, RZ, R8 ;  /* 0x00000008ff08723e */ /* 0x000fca00000010ff */
[----:B------:R0:W-:Y:S01]  /*1e8a0*/  @P0 STG.E.U16 desc[UR36][R6.64+0x80], R8 ;  /* 0x0000800806000986 */ /* 0x0001e2000c101524 */
[----:B------:R-:W-:Y:S01]  /*1e8b0*/  ISETP.GT.AND P0, PT, R0, 0x8, P1 ;  /* 0x000000080000780c */ /* 0x000fe20000f04270 */
[----:B0-----:R-:W-:-:S05]  /*1e8c0*/  FMUL R8, R153, R2 ;  /* 0x0000000299087220 */ /* 0x001fca0000400000 */
[----:B------:R-:W-:-:S07]  /*1e8d0*/  F2FP.BF16.F32.PACK_AB R8, RZ, R8 ;  /* 0x00000008ff08723e */ /* 0x000fce00000010ff */
[----:B------:R0:W-:Y:S01]  /*1e8e0*/  @P0 STG.E.U16 desc[UR36][R6.64+0x82], R8 ;  /* 0x0000820806000986 */ /* 0x0001e2000c101524 */
[----:B------:R-:W-:Y:S02]  /*1e8f0*/  ISETP.GT.AND P0, PT, R0, RZ, P2 ;  /* 0x000000ff0000720c */ /* 0x000fe40001704270 */
[----:B------:R-:W-:Y:S01]  /*1e900*/  ISETP.GT.AND P1, PT, R3, 0x49, PT ;  /* 0x000000490300780c */ /* 0x000fe20003f24270 */
[----:B0-----:R-:W-:-:S05]  /*1e910*/  FMUL R8, R152, R2 ;  /* 0x0000000298087220 */ /* 0x001fca0000400000 */
[----:B------:R-:W-:-:S05]  /*1e920*/  F2FP.BF16.F32.PACK_AB R8, RZ, R8 ;  /* 0x00000008ff08723e */ /* 0x000fca00000010ff */
[----:B------:R0:W-:Y:S01]  /*1e930*/  @P0 STG.E.U16 desc[UR36][R4.64+0x90], R8 ;  /* 0x0000900804000986 */ /* 0x0001e2000c101524 */
[----:B------:R-:W-:Y:S01]  /*1e940*/  ISETP.GT.AND P0, PT, R0, RZ, P1 ;  /* 0x000000ff0000720c */ /* 0x000fe20000f04270 */
[----:B------:R-:W-:Y:S02]  /*1e950*/  IMAD.SHL.U32 R152, R20, 0x100, RZ ;  /* 0x0000010014987824 */ /* 0x000fe400078e00ff */
[----:B0-----:R-:W-:-:S05]  /*1e960*/  FMUL R8, R9, R2 ;  /* 0x0000000209087220 */ /* 0x001fca0000400000 */
[----:B------:R-:W-:Y:S02]  /*1e970*/  F2FP.BF16.F32.PACK_AB R8, RZ, R8 ;  /* 0x00000008ff08723e */ /* 0x000fe400000010ff */
[----:B------:R-:W-:Y:S02]  /*1e980*/  SHF.L.U64.HI R153, R20, 0x8, R21 ;  /* 0x0000000814997819 */ /* 0x000fe40000010215 */
[----:B------:R-:W2:Y:S04]  /*1e990*/  LDL.LU R20, [R1+0x4ac] ;  /* 0x0004ac0001147983 */ /* 0x000ea80000300800 */
[----:B------:R0:W-:Y:S04]  /*1e9a0*/  @P0 STG.E.U16 desc[UR36][R4.64+0x92], R8 ;  /* 0x0000920804000986 */ /* 0x0001e8000c101524 */
[----:B------:R-:W3:Y:S01]  /*1e9b0*/  LDL.LU R21, [R1+0x4b0] ;  /* 0x0004b00001157983 */ /* 0x000ee20000300800 */
[----:B0-----:R-:W-:-:S05]  /*1e9c0*/  IADD3 R8, P0, R152, R4, RZ ;  /* 0x0000000498087210 */ /* 0x001fca0007f1e0ff */
[----:B------:R-:W-:Y:S01]  /*1e9d0*/  IMAD.X R9, R153, 0x1, R5, P0 ;  /* 0x0000000199097824 */ /* 0x000fe200000e0605 */
[----:B------:R-:W-:-:S13]  /*1e9e0*/  ISETP.GT.AND P0, PT, R0, 0x8, P2 ;  /* 0x000000080000780c */ /* 0x000fda0001704270 */
[----:B------:R0:W-:Y:S01]  /*1e9f0*/  @P0 STG.E.U16 desc[UR36][R6.64+0x90], R10 ;  /* 0x0000900a06000986 */ /* 0x0001e2000c101524 */
[----:B------:R-:W-:Y:S01]  /*1ea00*/  ISETP.GT.AND P0, PT, R0, 0x8, P1 ;  /* 0x000000080000780c */ /* 0x000fe20000f04270 */
[----:B0-----:R-:W-:-:S05]  /*1ea10*/  FMUL R10, R11, R2 ;  /* 0x000000020b0a7220 */ /* 0x001fca0000400000 */
[----:B------:R-:W-:Y:S02]  /*1ea20*/  F2FP.BF16.F32.PACK_AB R10, RZ, R10 ;  /* 0x0000000aff0a723e */ /* 0x000fe400000010ff */
[----:B------:R-:W-:-:S05]  /*1ea30*/  ISETP.GT.AND P2, PT, R3, 0x50, PT ;  /* 0x000000500300780c */ /* 0x000fca0003f44270 */
[----:B------:R0:W-:Y:S02]  /*1ea40*/  @P0 STG.E.U16 desc[UR36][R6.64+0x92], R10 ;  /* 0x0000920a06000986 */ /* 0x0001e4000c101524 */
[----:B0-----:R-:W-:-:S05]  /*1ea50*/  IADD3 R10, P0, R154, R8, RZ ;  /* 0x000000089a0a7210 */ /* 0x001fca0007f1e0ff */
[----:B------:R-:W-:Y:S01]  /*1ea60*/  IMAD.X R11, R155, 0x1, R9, P0 ;  /* 0x000000019b0b7824 */ /* 0x000fe200000e0609 */
[----:B------:R-:W-:-:S13]  /*1ea70*/  ISETP.GT.AND P0, PT, R0, RZ, P2 ;  /* 0x000000ff0000720c */ /* 0x000fda0001704270 */
[----:B------:R0:W-:Y:S04]  /*1ea80*/  @P0 STG.E.U16 desc[UR36][R4.64+0xa0], R12 ;  /* 0x0000a00c04000986 */ /* 0x0001e8000c101524 */
[----:B0-----:R-:W4:Y:S01]  /*1ea90*/  LDL.LU R12, [R1+0x4a4] ;  /* 0x0004a400010c7983 */ /* 0x001f220000300800 */
[----:B------:R-:W-:-:S04]  /*1eaa0*/  ISETP.GT.AND P1, PT, R3, 0x51, PT ;  /* 0x000000510300780c */ /* 0x000fc80003f24270 */
[----:B------:R-:W-:Y:S01]  /*1eab0*/  ISETP.GT.AND P0, PT, R0, RZ, P1 ;  /* 0x000000ff0000720c */ /* 0x000fe20000f04270 */
[----:B----4-:R-:W-:-:S05]  /*1eac0*/  FMUL R12, R12, R2 ;  /* 0x000000020c0c7220 */ /* 0x010fca0000400000 */
[----:B------:R-:W-:-:S07]  /*1ead0*/  F2FP.BF16.F32.PACK_AB R12, RZ, R12 ;  /* 0x0000000cff0c723e */ /* 0x000fce00000010ff */
[----:B------:R0:W-:Y:S04]  /*1eae0*/  @P0 STG.E.U16 desc[UR36][R4.64+0xa2], R12 ;  /* 0x0000a20c04000986 */ /* 0x0001e8000c101524 */
[----:B0-----:R-:W4:Y:S01]  /*1eaf0*/  LDL.LU R12, [R1+0x4a8] ;  /* 0x0004a800010c7983 */ /* 0x001f220000300800 */
[----:B------:R-:W-:Y:S02]  /*1eb00*/  ISETP.GT.AND P0, PT, R0, 0x8, P2 ;  /* 0x000000080000780c */ /* 0x000fe40001704270 */
[----:B------:R-:W-:Y:S01]  /*1eb10*/  ISETP.GT.AND P2, PT, R3, 0x58, PT ;  /* 0x000000580300780c */ /* 0x000fe20003f44270 */
[----:B----4-:R-:W-:-:S05]  /*1eb20*/  FMUL R12, R12, R2 ;  /* 0x000000020c0c7220 */ /* 0x010fca0000400000 */
[----:B------:R-:W-:-:S05]  /*1eb30*/  F2FP.BF16.F32.PACK_AB R12, RZ, R12 ;  /* 0x0000000cff0c723e */ /* 0x000fca00000010ff */
[----:B------:R2:W-:Y:S01]  /*1eb40*/  @P0 STG.E.U16 desc[UR36][R6.64+0xa0], R12 ;  /* 0x0000a00c06000986 */ /* 0x0005e2000c101524 */
[----:B------:R-:W-:Y:S01]  /*1eb50*/  ISETP.GT.AND P0, PT, R0, 0x8, P1 ;  /* 0x000000080000780c */ /* 0x000fe20000f04270 */
[----:B--2---:R-:W-:Y:S01]  /*1eb60*/  FMUL R12, R20, R2 ;  /* 0x00000002140c7220 */ /* 0x004fe20000400000 */
[----:B------:R-:W-:Y:S01]  /*1eb70*/  ISETP.GT.AND P1, PT, R3, 0x59, PT ;  /* 0x000000590300780c */ /* 0x000fe20003f24270 */
[----:B------:R-:W2:Y:S03]  /*1eb80*/  LDL.LU R20, [R1+0x2ac] ;  /* 0x0002ac0001147983 */ /* 0x000ea60000300800 */
[----:B------:R-:W-:-:S07]  /*1eb90*/  F2FP.BF16.F32.PACK_AB R12, RZ, R12 ;  /* 0x0000000cff0c723e */ /* 0x000fce00000010ff */
[----:B------:R3:W-:Y:S01]  /*1eba0*/  @P0 STG.E.U16 desc[UR36][R6.64+0xa2], R12 ;  /* 0x0000a20c06000986 */ /* 0x0007e2000c101524 */
[----:B------:R-:W-:Y:S01]  /*1ebb0*/  ISETP.GT.AND P0, PT, R0, RZ, P2 ;  /* 0x000000ff0000720c */ /* 0x000fe20001704270 */
[----:B---3--:R-:W-:Y:S01]  /*1ebc0*/  FMUL R12, R21, R2 ;  /* 0x00000002150c7220 */ /* 0x008fe20000400000 */
[----:B------:R-:W-:Y:S01]  /*1ebd0*/  ISETP.GT.AND P4, PT, R3, 0xe9, PT ;  /* 0x000000e90300780c */ /* 0x000fe20003f84270 */
[----:B------:R-:W3:Y:S03]  /*1ebe0*/  LDL.LU R21, [R1+0x2b0] ;  /* 0x0002b00001157983 */ /* 0x000ee60000300800 */
[----:B------:R-:W-:-:S07]  /*1ebf0*/  F2FP.BF16.F32.PACK_AB R12, RZ, R12 ;  /* 0x0000000cff0c723e */ /* 0x000fce00000010ff */
[----:B------:R0:W-:Y:S01]  /*1ec00*/  @P0 STG.E.U16 desc[UR36][R4.64+0xb0], R12 ;  /* 0x0000b00c04000986 */ /* 0x0001e2000c101524 */
[----:B------:R-:W-:Y:S01]  /*1ec10*/  ISETP.GT.AND P0, PT, R0, RZ, P1 ;  /* 0x000000ff0000720c */ /* 0x000fe20000f04270 */
[----:B0-----:R-:W-:Y:S01]  /*1ec20*/  FMUL R12, R14, R2 ;  /* 0x000000020e0c7220 */ /* 0x001fe20000400000 */
[----:B------:R-:W-:Y:S01]  /*1ec30*/  ISETP.GT.AND P3, PT, R3, 0xf1, PT ;  /* 0x000000f10300780c */ /* 0x000fe20003f64270 */
[----:B------:R-:W4:Y:S03]  /*1ec40*/  LDL.LU R14, [R1+0x2b4] ;  /* 0x0002b400010e7983 */ /* 0x000f260000300800 */
[----:B------:R-:W-:-:S07]  /*1ec50*/  F2FP.BF16.F32.PACK_AB R12, RZ, R12 ;  /* 0x0000000cff0c723e */ /* 0x000fce00000010ff */
[----:B------:R0:W-:Y:S01]  /*1ec60*/  @P0 STG.E.U16 desc[UR36][R4.64+0xb2], R12 ;  /* 0x0000b20c04000986 */ /* 0x0001e2000c101524 */
[----:B------:R-:W-:Y:S01]  /*1ec70*/  ISETP.GT.AND P0, PT, R0, 0x8, P2 ;  /* 0x000000080000780c */ /* 0x000fe20001704270 */
[----:B0-----:R-:W-:Y:S01]  /*1ec80*/  FMUL R12, R235, R2 ;  /* 0x00000002eb0c7220 */ /* 0x001fe20000400000 */
[----:B------:R-:W-:Y:S01]  /*1ec90*/  ISETP.GT.AND P2, PT, R3, 0x60, PT ;  /* 0x000000600300780c */ /* 0x000fe20003f44270 */
[----:B------:R-:W5:Y:S03]  /*1eca0*/  LDL.LU R235, [R1+0x2b8] ;  /* 0x0002b80001eb7983 */ /* 0x000f660000300800 */
        /* <DEDUP_REMOVED lines=8> */
[----:B------:R-:W-:Y:S01]  /*1ed30*/  ISETP.GT.AND P0, PT, R0, RZ, P2 ;  /* 0x000000ff0000720c */ /* 0x000fe20001704270 */
[----:B0-----:R-:W-:Y:S02]  /*1ed40*/  FMUL R12, R233, R2 ;  /* 0x00000002e90c7220 */ /* 0x001fe40000400000 */
        /* <DEDUP_REMOVED lines=366> */
[----:B------:R-:W-:Y:S02]  /*20430*/  ISETP.GT.AND P0, PT, R0, 0x8, P1 ;  /* 0x000000080000780c */ /* 0x000fe40000f04270 */
[----:B------:R-:W-:Y:S01]  /*20440*/  ISETP.GT.AND P1, PT, R3, 0xe8, PT ;  /* 0x000000e80300780c */ /* 0x000fe20003f24270 */
[----:B0-----:R-:W-:Y:S02]  /*20450*/  FMUL R12, R164, R2 ;  /* 0x00000002a40c7220 */ /* 0x001fe40000400000 */
[----:B------:R-:W5:Y:S03]  /*20460*/  LDL.LU R164, [R1+0x3cc] ;  /* 0x0003cc0001a47983 */ /* 0x000f660000300800 */
[----:B------:R-:W-:-:S05]  /*20470*/  F2FP.BF16.F32.PACK_AB R12, RZ, R12 ;  /* 0x0000000cff0c723e */ /* 0x000fca00000010ff */
        /* <DEDUP_REMOVED lines=12> */
[----:B0-----:R-:W-:-:S05]  /*20540*/  FMUL R12, R161, R2 ;  /* 0x00000002a10c7220 */ /* 0x001fca0000400000 */
[----:B------:R-:W-:-:S07]  /*20550*/  F2FP.BF16.F32.PACK_AB R12, RZ, R12 ;  /* 0x0000000cff0c723e */ /* 0x000fce00000010ff */
[----:B------:R0:W-:Y:S01]  /*20560*/  @P0 STG.E.U16 desc[UR36][R6.64+0x1d0], R12 ;  /* 0x0001d00c06000986 */ /* 0x0001e2000c101524 */
[----:B------:R-:W-:Y:S01]  /*20570*/  ISETP.GT.AND P0, PT, R0, 0x8, P4 ;  /* 0x000000080000780c */ /* 0x000fe20002704270 */
[----:B0-----:R-:W-:-:S05]  /*20580*/  FMUL R12, R160, R2 ;  /* 0x00000002a00c7220 */ /* 0x001fca0000400000 */
[----:B------:R-:W-:-:S07]  /*20590*/  F2FP.BF16.F32.PACK_AB R12, RZ, R12 ;  /* 0x0000000cff0c723e */ /* 0x000fce00000010ff */
[----:B------:R0:W-:Y:S01]  /*205a0*/  @P0 STG.E.U16 desc[UR36][R6.64+0x1d2], R12 ;  /* 0x0001d20c06000986 */ /* 0x0001e2000c101524 */
[----:B------:R-:W-:Y:S01]  /*205b0*/  ISETP.GT.AND P0, PT, R0, RZ, P2 ;  /* 0x000000ff0000720c */ /* 0x000fe20001704270 */
[----:B0-----:R-:W-:-:S05]  /*205c0*/  FMUL R12, R159, R2 ;  /* 0x000000029f0c7220 */ /* 0x001fca0000400000 */
[----:B------:R-:W-:-:S07]  /*205d0*/  F2FP.BF16.F32.PACK_AB R12, RZ, R12 ;  /* 0x0000000cff0c723e */ /* 0x000fce00000010ff */
[----:B------:R0:W-:Y:S01]  /*205e0*/  @P0 STG.E.U16 desc[UR36][R4.64+0x1e0], R12 ;  /* 0x0001e00c04000986 */ /* 0x0001e2000c101524 */
[----:B------:R-:W-:Y:S01]  /*205f0*/  ISETP.GT.AND P0, PT, R0, RZ, P3 ;  /* 0x000000ff0000720c */ /* 0x000fe20001f04270 */
[----:B0-----:R-:W-:-:S05]  /*20600*/  FMUL R12, R158, R2 ;  /* 0x000000029e0c7220 */ /* 0x001fca0000400000 */
        /* <DEDUP_REMOVED lines=10> */
[----:B------:R-:W-:-:S04]  /*206b0*/  ISETP.GT.AND P0, PT, R3, 0xf8, PT ;  /* 0x000000f80300780c */ /* 0x000fc80003f04270 */
[----:B------:R-:W-:Y:S01]  /*206c0*/  ISETP.GT.AND P1, PT, R0, RZ, P0 ;  /* 0x000000ff0000720c */ /* 0x000fe20000724270 */
        /* <DEDUP_REMOVED lines=13> */
[----:B0-----:R-:W-:Y:S02]  /*207a0*/  FMUL R12, R13, R2 ;  /* 0x000000020d0c7220 */ /* 0x001fe40000400000 */
[----:B------:R-:W5:Y:S04]  /*207b0*/  LDL.LU R13, [R1+0x3d8] ;  /* 0x0003d800010d7983 */ /* 0x000f680000300800 */
[----:B------:R-:W5:Y:S01]  /*207c0*/  LDL.LU R161, [R1+0x3dc] ;  /* 0x0003dc0001a17983 */ /* 0x000f620000300800 */
[----:B------:R-:W-:-:S03]  /*207d0*/  F2FP.BF16.F32.PACK_AB R12, RZ, R12 ;  /* 0x0000000cff0c723e */ /* 0x000fc600000010ff */
[----:B------:R-:W5:Y:S04]  /*207e0*/  LDL.LU R160, [R1+0x3e0] ;  /* 0x0003e00001a07983 */ /* 0x000f680000300800 */
[----:B------:R-:W5:Y:S04]  /*207f0*/  LDL.LU R159, [R1+0x3e4] ;  /* 0x0003e400019f7983 */ /* 0x000f680000300800 */
[----:B------:R-:W5:Y:S04]  /*20800*/  LDL.LU R158, [R1+0x3e8] ;  /* 0x0003e800019e7983 */ /* 0x000f680000300800 */
[----:B------:R-:W5:Y:S04]  /*20810*/  LDL.LU R22, [R1+0x3ec] ;  /* 0x0003ec0001167983 */ /* 0x000f680000300800 */
[----:B------:R-:W5:Y:S04]  /*20820*/  LDL.LU R157, [R1+0x3f0] ;  /* 0x0003f000019d7983 */ /* 0x000f680000300800 */
[----:B------:R-:W5:Y:S04]  /*20830*/  LDL.LU R156, [R1+0x3f4] ;  /* 0x0003f400019c7983 */ /* 0x000f680000300800 */
[----:B------:R-:W5:Y:S04]  /*20840*/  LDL.LU R15, [R1+0x3f8] ;  /* 0x0003f800010f7983 */ /* 0x000f680000300800 */
[----:B------:R-:W5:Y:S04]  /*20850*/  LDL.LU R23, [R1+0x3fc] ;  /* 0x0003fc0001177983 */ /* 0x000f680000300800 */
        /* <DEDUP_REMOVED lines=247> */
[----:B------:R0:W-:Y:S01]  /*217d0*/  @P5 STG.E.U16 desc[UR36][R10.64+0xa0], R12 ;  /* 0x0000a00c0a005986 */ /* 0x0001e2000c101524 */
[----:B------:R-:W-:Y:S02]  /*217e0*/  ISETP.GT.AND P5, PT, R0, 0x88, P6 ;  /* 0x000000880000780c */ /* 0x000fe400037a4270 */
[----:B------:R-:W-:Y:S01]  /*217f0*/  ISETP.GT.AND P6, PT, R3, 0x58, PT ;  /* 0x000000580300780c */ /* 0x000fe20003fc4270 */
[----:B0-----:R-:W-:-:S05]  /*21800*/  FMUL R12, R20, R2 ;  /* 0x00000002140c7220 */ /* 0x001fca0000400000 */
[----:B------:R-:W-:-:S05]  /*21810*/  F2FP.BF16.F32.PACK_AB R12, RZ, R12 ;  /* 0x0000000cff0c723e */ /* 0x000fca00000010ff */
[----:B------:R3:W-:Y:S01]  /*21820*/  @P5 STG.E.U16 desc[UR36][R10.64+0xa2], R12 ;  /* 0x0000a20c0a005986 */ /* 0x0007e2000c101524 */
[----:B------:R-:W-:Y:S02]  /*21830*/  ISETP.GT.AND P5, PT, R0, 0x80, P6 ;  /* 0x000000800000780c */ /* 0x000fe400037a4270 */
[----:B------:R-:W-:Y:S01]  /*21840*/  ISETP.GT.AND P6, PT, R3, 0x59, PT ;  /* 0x000000590300780c */ /* 0x000fe20003fc4270 */
[----:B---3--:R-:W-:-:S05]  /*21850*/  FMUL R12, R21, R2 ;  /* 0x00000002150c7220 */ /* 0x008fca0000400000 */
[----:B------:R-:W-:-:S05]  /*21860*/  F2FP.BF16.F32.PACK_AB R12, RZ, R12 ;  /* 0x0000000cff0c723e */ /* 0x000fca00000010ff */
[----:B------:R4:W-:Y:S01]  /*21870*/  @P5 STG.E.U16 desc[UR36][R8.64+0xb0], R12 ;  /* 0x0000b00c08005986 */ /* 0x0009e2000c101524 */
[----:B------:R-:W-:Y:S01]  /*21880*/  ISETP.GT.AND P5, PT, R0, 0x80, P6 ;  /* 0x000000800000780c */ /* 0x000fe200037a4270 */
[----:B----4-:R-:W-:-:S05]  /*21890*/  FMUL R12, R14, R2 ;  /* 0x000000020e0c7220 */ /* 0x010fca0000400000 */
[----:B------:R-:W-:-:S07]  /*218a0*/  F2FP.BF16.F32.PACK_AB R12, RZ, R12 ;  /* 0x0000000cff0c723e */ /* 0x000fce00000010ff */
[----:B------:R5:W-:Y:S01]  /*218b0*/  @P5 STG.E.U16 desc[UR36][R8.64+0xb2], R12 ;  /* 0x0000b20c08005986 */ /* 0x000be2000c101524 */
[----:B------:R-:W-:-:S04]  /*218c0*/  ISETP.GT.AND P5, PT, R3, 0x58, PT ;  /* 0x000000580300780c */ /* 0x000fc80003fa4270 */
[----:B------:R-:W-:Y:S01]  /*218d0*/  ISETP.GT.AND P5, PT, R0, 0x88, P5 ;  /* 0x000000880000780c */ /* 0x000fe20002fa4270 */
[----:B-----5:R-:W-:Y:S02]  /*218e0*/  FMUL R12, R235, R2 ;  /* 0x00000002eb0c7220 */ /* 0x020fe40000400000 */
[----:B------:R-:W2:Y:S03]  /*218f0*/  LDL.LU R235, [R1+0xc8] ;  /* 0x0000c80001eb7983 */ /* 0x000ea60000300800 */
[----:B------:R-:W-:-:S07]  /*21900*/  F2FP.BF16.F32.PACK_AB R12, RZ, R12 ;  /* 0x0000000cff0c723e */ /* 0x000fce00000010ff */
[----:B------:R0:W-:Y:S01]  /*21910*/  @P5 STG.E.U16 desc[UR36][R10.64+0xb0], R12 ;  /* 0x0000b00c0a005986 */ /* 0x0001e2000c101524 */
[----:B------:R-:W-:Y:S02]  /*21920*/  ISETP.GT.AND P5, PT, R0, 0x88, P6 ;  /* 0x000000880000780c */ /* 0x000fe400037a4270 */
[----:B------:R-:W-:Y:S01]  /*21930*/  ISETP.GT.AND P6, PT, R3, 0x60, PT ;  /* 0x000000600300780c */ /* 0x000fe20003fc4270 */
[----:B0-----:R-:W-:Y:S02]  /*21940*/  FMUL R12, R234, R2 ;  /* 0x00000002ea0c7220 */ /* 0x001fe40000400000 */
[----:B------:R-:W3:Y:S03]  /*21950*/  LDL.LU R234, [R1+0xcc] ;  /* 0x0000cc0001ea7983 */ /* 0x000ee60000300800 */
[----:B------:R-:W-:-:S05]  /*21960*/  F2FP.BF16.F32.PACK_AB R12, RZ, R12 ;  /* 0x0000000cff0c723e */ /* 0x000fca00000010ff */
[----:B------:R0:W-:Y:S01]  /*21970*/  @P5 STG.E.U16 desc[UR36][R10.64+0xb2], R12 ;  /* 0x0000b20c0a005986 */ /* 0x0001e2000c101524 */
[----:B------:R-:W-:Y:S02]  /*21980*/  ISETP.GT.AND P5, PT, R0, 0x80, P6 ;  /* 0x000000800000780c */ /* 0x000fe400037a4270 */
[----:B------:R-:W-:Y:S01]  /*21990*/  ISETP.GT.AND P6, PT, R3, 0x61, PT ;  /* 0x000000610300780c */ /* 0x000fe20003fc4270 */
[----:B0-----:R-:W-:Y:S02]  /*219a0*/  FMUL R12, R233, R2 ;  /* 0x00000002e90c7220 */ /* 0x001fe40000400000 */
[----:B------:R-:W4:Y:S03]  /*219b0*/  LDL.LU R233, [R1+0xd0] ;  /* 0x0000d00001e97983 */ /* 0x000f260000300800 */
[----:B------:R-:W-:-:S05]  /*219c0*/  F2FP.BF16.F32.PACK_AB R12, RZ, R12 ;  /* 0x0000000cff0c723e */ /* 0x000fca00000010ff */
[----:B------:R0:W-:Y:S01]  /*219d0*/  @P5 STG.E.U16 desc[UR36][R8.64+0xc0], R12 ;  /* 0x0000c00c08005986 */ /* 0x0001e2000c101524 */
[----:B------:R-:W-:Y:S01]  /*219e0*/  ISETP.GT.AND P5, PT, R0, 0x80, P6 ;  /* 0x000000800000780c */ /* 0x000fe200037a4270 */
[----:B0-----:R-:W-:Y:S02]  /*219f0*/  FMUL R12, R232, R2 ;  /* 0x00000002e80c7220 */ /* 0x001fe40000400000 */
[----:B------:R-:W5:Y:S03]  /*21a00*/  LDL.LU R232, [R1+0xd4] ;  /* 0x0000d40001e87983 */ /* 0x000f660000300800 */
[----:B------:R-:W-:-:S07]  /*21a10*/  F2FP.BF16.F32.PACK_AB R12, RZ, R12 ;  /* 0x0000000cff0c723e */ /* 0x000fce00000010ff */
[----:B------:R0:W-:Y:S01]  /*21a20*/  @P5 STG.E.U16 desc[UR36][R8.64+0xc2], R12 ;  /* 0x0000c20c08005986 */ /* 0x0001e2000c101524 */
[----:B------:R-:W-:-:S04]  /*21a30*/  ISETP.GT.AND P5, PT, R3, 0x60, PT ;  /* 0x000000600300780c */ /* 0x000fc80003fa4270 */
[----:B------:R-:W-:Y:S01]  /*21a40*/  ISETP.GT.AND P5, PT, R0, 0x88, P5 ;  /* 0x000000880000780c */ /* 0x000fe20002fa4270 */
[----:B0-----:R-:W-:Y:S02]  /*21a50*/  FMUL R12, R231, R2 ;  /* 0x00000002e70c7220 */ /* 0x001fe40000400000 */
        /* <DEDUP_REMOVED lines=9> */
[----:B------:R-:W-:Y:S02]  /*21af0*/  ISETP.GT.AND P5, PT, R0, 0x80, P6 ;  /* 0x000000800000780c */ /* 0x000fe400037a4270 */
[----:B------:R-:W-:Y:S01]  /*21b00*/  ISETP.GT.AND P6, PT, R3, 0x69, PT ;  /* 0x000000690300780c */ /* 0x000fe20003fc4270 */
[----:B0-----:R-:W-:Y:S02]  /*21b10*/  FMUL R12, R229, R2 ;  /* 0x00000002e50c7220 */ /* 0x001fe40000400000 */
[----:B------:R-:W5:Y:S03]  /*21b20*/  LDL.LU R229, [R1+0xe0] ;  /* 0x0000e00001e57983 */ /* 0x000f660000300800 */
        /* <DEDUP_REMOVED lines=187> */
[-C--:B0-----:R-:W-:Y:S01]  /*226e0*/  FMUL R12, R196, R2.reuse ;  /* 0x00000002c40c7220 */ /* 0x081fe20000400000 */
[----:B------:R-:W-:Y:S01]  /*226f0*/  FMUL R13, R13, R2 ;  /* 0x000000020d0d7220 */ /* 0x000fe20000400000 */
        /* <DEDUP_REMOVED lines=28> */
[----:B0-----:R-:W-:Y:S01]  /*228c0*/  FMUL R12, R191, R2 ;  /* 0x00000002bf0c7220 */ /* 0x001fe20000400000 */
[----:B------:R-:W-:Y:S01]  /*228d0*/  F2FP.BF16.F32.PACK_AB R13, RZ, R13 ;  /* 0x0000000dff0d723e */ /* 0x000fe200000010ff */
        /* <DEDUP_REMOVED lines=57> */
[-C--:B0-----:R-:W-:Y:S01]  /*22c70*/  FMUL R12, R181, R2.reuse ;  /* 0x00000002b50c7220 */ /* 0x081fe20000400000 */
[----:B------:R-:W-:Y:S01]  /*22c80*/  FMUL R14, R160, R2 ;  /* 0x00000002a00e7220 */ /* 0x000fe20000400000 */
        /* <DEDUP_REMOVED lines=27> */
[----:B0-----:R-:W-:Y:S01]  /*22e40*/  FMUL R12, R176, R2 ;  /* 0x00000002b00c7220 */ /* 0x001fe20000400000 */
[----:B------:R-:W-:Y:S01]  /*22e50*/  F2FP.BF16.F32.PACK_AB R14, RZ, R14 ;  /* 0x0000000eff0e723e */ /* 0x000fe200000010ff */
        /* <DEDUP_REMOVED lines=30> */
[-C--:B0-----:R-:W-:Y:S01]  /*23040*/  FMUL R12, R170, R2.reuse ;  /* 0x00000002aa0c7220 */ /* 0x081fe20000400000 */
[----:B------:R-:W-:Y:S01]  /*23050*/  FMUL R20, R156, R2 ;  /* 0x000000029c147220 */ /* 0x000fe20000400000 */
        /* <DEDUP_REMOVED lines=38> */
[----:B------:R-:W-:Y:S01]  /*232c0*/  ISETP.GT.AND P5, PT, R0, 0x80, P4 ;  /* 0x000000800000780c */ /* 0x000fe200027a4270 */
[----:B0-----:R-:W-:Y:S01]  /*232d0*/  FMUL R12, R162, R2 ;  /* 0x00000002a20c7220 */ /* 0x001fe20000400000 */
[----:B------:R-:W-:Y:S01]  /*232e0*/  ISETP.GT.AND P4, PT, R0, 0x88, P4 ;  /* 0x000000880000780c */ /* 0x000fe20002784270 */
[----:B------:R-:W5:Y:S03]  /*232f0*/  LDL.LU R162, [R1+0x1e4] ;  /* 0x0001e40001a27983 */ /* 0x000f660000300800 */
[----:B------:R-:W-:-:S07]  /*23300*/  F2FP.BF16.F32.PACK_AB R12, RZ, R12 ;  /* 0x0000000cff0c723e */ /* 0x000fce00000010ff */
[----:B------:R0:W-:Y:S01]  /*23310*/  @P5 STG.E.U16 desc[UR36][R8.64+0x1d2], R12 ;  /* 0x0001d20c08005986 */ /* 0x0001e2000c101524 */
[----:B------:R-:W-:Y:S01]  /*23320*/  ISETP.GT.AND P5, PT, R0, 0x88, P6 ;  /* 0x000000880000780c */ /* 0x000fe200037a4270 */
[----:B0-----:R-:W-:-:S12]  /*23330*/  FMUL R12, R161, R2 ;  /* 0x00000002a10c7220 */ /* 0x001fd80000400000 */
[----:B------:R0:W-:Y:S01]  /*23340*/  @P5 STG.E.U16 desc[UR36][R10.64+0x1d0], R13 ;  /* 0x0001d00d0a005986 */ /* 0x0001e2000c101524 */
[----:B------:R-:W-:-:S03]  /*23350*/  F2FP.BF16.F32.PACK_AB R12, RZ, R12 ;  /* 0x0000000cff0c723e */ /* 0x000fc600000010ff */
[----:B------:R-:W5:Y:S01]  /*23360*/  LDL.LU R161, [R1+0x1e8] ;  /* 0x0001e80001a17983 */ /* 0x000f620000300800 */
[----:B------:R-:W-:-:S03]  /*23370*/  ISETP.GT.AND P5, PT, R0, 0x80, P2 ;  /* 0x000000800000780c */ /* 0x000fc600017a4270 */
[----:B------:R1:W-:Y:S01]  /*23380*/  @P4 STG.E.U16 desc[UR36][R10.64+0x1d2], R12 ;  /* 0x0001d20c0a004986 */ /* 0x0003e2000c101524 */
[C---:B------:R-:W-:Y:S02]  /*23390*/  ISETP.GT.AND P4, PT, R0.reuse, 0x80, P3 ;  /* 0x000000800000780c */ /* 0x040fe40001f84270 */
[----:B------:R-:W-:Y:S01]  /*233a0*/  ISETP.GT.AND P2, PT, R0, 0x88, P2 ;  /* 0x000000880000780c */ /* 0x000fe20001744270 */
[-C--:B0-----:R-:W-:Y:S01]  /*233b0*/  FMUL R13, R159, R2.reuse ;  /* 0x000000029f0d7220 */ /* 0x081fe20000400000 */
[----:B------:R-:W5:Y:S04]  /*233c0*/  LDL.LU R160, [R1+0x1ec] ;  /* 0x0001ec0001a07983 */ /* 0x000f680000300800 */
[----:B------:R-:W-:Y:S01]  /*233d0*/  F2FP.BF16.F32.PACK_AB R13, RZ, R13 ;  /* 0x0000000dff0d723e */ /* 0x000fe200000010ff */
[----:B-1----:R-:W-:Y:S01]  /*233e0*/  FMUL R12, R158, R2 ;  /* 0x000000029e0c7220 */ /* 0x002fe20000400000 */
[----:B------:R0:W-:Y:S01]  /*233f0*/  @P5 STG.E.U16 desc[UR36][R8.64+0x1e0], R14 ;  /* 0x0001e00e08005986 */ /* 0x0001e2000c101524 */
[----:B------:R-:W-:-:S03]  /*23400*/  ISETP.GT.AND P3, PT, R0, 0x88, P3 ;  /* 0x000000880000780c */ /* 0x000fc60001f64270 */
[----:B------:R-:W-:Y:S01]  /*23410*/  F2FP.BF16.F32.PACK_AB R12, RZ, R12 ;  /* 0x0000000cff0c723e */ /* 0x000fe200000010ff */
[----:B------:R1:W-:Y:S01]  /*23420*/  @P4 STG.E.U16 desc[UR36][R8.64+0x1e2], R13 ;  /* 0x0001e20d08004986 */ /* 0x0003e2000c101524 */
[C---:B------:R-:W-:Y:S02]  /*23430*/  ISETP.GT.AND P5, PT, R0.reuse, 0x80, P0 ;  /* 0x000000800000780c */ /* 0x040fe400007a4270 */
[----:B------:R-:W-:Y:S01]  /*23440*/  ISETP.GT.AND P4, PT, R0, 0x80, P1 ;  /* 0x000000800000780c */ /* 0x000fe20000f84270 */
[----:B------:R2:W-:Y:S01]  /*23450*/  @P2 STG.E.U16 desc[UR36][R10.64+0x1e0], R12 ;  /* 0x0001e00c0a002986 */ /* 0x0005e2000c101524 */
[----:B0-----:R-:W-:-:S03]  /*23460*/  F2FP.BF16.F32.PACK_AB R14, RZ, R22 ;  /* 0x00000016ff0e723e */ /* 0x001fc600000010ff */
[----:B------:R-:W5:Y:S01]  /*23470*/  LDL.LU R159, [R1+0x1f0] ;  /* 0x0001f000019f7983 */ /* 0x000f620000300800 */
[----:B-1----:R-:W-:-:S03]  /*23480*/  F2FP.BF16.F32.PACK_AB R13, RZ, R21 ;  /* 0x00000015ff0d723e */ /* 0x002fc600000010ff */
[----:B------:R-:W5:Y:S01]  /*23490*/  LDL.LU R158, [R1+0x1f4] ;  /* 0x0001f400019e7983 */ /* 0x000f620000300800 */
[----:B--2---:R-:W-:-:S03]  /*234a0*/  F2FP.BF16.F32.PACK_AB R12, RZ, R20 ;  /* 0x00000014ff0c723e */ /* 0x004fc600000010ff */
[----:B------:R-:W2:Y:S01]  /*234b0*/  LDL.LU R157, [R1+0x1f8] ;  /* 0x0001f800019d7983 */ /* 0x000ea20000300800 */
[----:B------:R-:W-:Y:S02]  /*234c0*/  PRMT R20, R14, 0x7610, R20 ;  /* 0x000076100e147816 */ /* 0x000fe40000000014 */
[----:B------:R-:W-:Y:S01]  /*234d0*/  PRMT R14, R13, 0x7610, R14 ;  /* 0x000076100d0e7816 */ /* 0x000fe2000000000e */
[----:B------:R-:W2:Y:S01]  /*234e0*/  LDL.LU R156, [R1+0x1fc] ;  /* 0x0001fc00019c7983 */ /* 0x000ea20000300800 */
[----:B------:R-:W-:Y:S02]  /*234f0*/  PRMT R13, R12, 0x7610, R13 ;  /* 0x000076100c0d7816 */ /* 0x000fe4000000000d */
[----:B------:R-:W-:Y:S01]  /*23500*/  F2FP.BF16.F32.PACK_AB R12, RZ, R15 ;  /* 0x0000000fff0c723e */ /* 0x000fe200000010ff */
[----:B------:R-:W3:Y:S04]  /*23510*/  LDL.LU R22, [R1+0xc4] ;  /* 0x0000c40001167983 */ /* 0x000ee80000300800 */
[----:B------:R-:W-:Y:S04]  /*23520*/  @P3 STG.E.U16 desc[UR36][R10.64+0x1e2], R20 ;  /* 0x0001e2140a003986 */ /* 0x000fe8000c101524 */
[----:B------:R-:W4:Y:S04]  /*23530*/  LDL.LU R15, [R1+0x8] ;  /* 0x00000800010f7983 */ /* 0x000f280000300800 */
[----:B------:R0:W-:Y:S04]  /*23540*/  @P5 STG.E.U16 desc[UR36][R8.64+0x1f0], R14 ;  /* 0x0001f00e08005986 */ /* 0x0001e8000c101524 */
[----:B------:R1:W-:Y:S04]  /*23550*/  @P4 STG.E.U16 desc[UR36][R8.64+0x1f2], R13 ;  /* 0x0001f20d08004986 */ /* 0x0003e8000c101524 */
[----:B0-----:R-:W5:Y:S01]  /*23560*/  LDL.LU R14, [R1+0x4] ;  /* 0x00000400010e7983 */ /* 0x001f620000300800 */
[----:B-1----:R-:W-:-:S03]  /*23570*/  PRMT R13, R12, 0x7610, R13 ;  /* 0x000076100c0d7816 */ /* 0x002fc6000000000d */
[----:B------:R-:W2:Y:S01]  /*23580*/  LDL.LU R12, [R1] ;  /* 0x00000000010c7983 */ /* 0x000ea20000300800 */
[C---:B------:R-:W-:Y:S02]  /*23590*/  ISETP.GT.AND P0, PT, R0.reuse, 0x88, P0 ;  /* 0x000000880000780c */ /* 0x040fe40000704270 */
[----:B------:R-:W-:Y:S02]  /*235a0*/  ISETP.GT.AND P1, PT, R0, 0x88, P1 ;  /* 0x000000880000780c */ /* 0x000fe40000f24270 */
[----:B------:R-:W-:Y:S01]  /*235b0*/  ISETP.GT.AND P3, PT, R3, 0x100, PT ;  /* 0x000001000300780c */ /* 0x000fe20003f64270 */
[----:B------:R-:W-:-:S08]  /*235c0*/  FMUL R23, R23, R2 ;  /* 0x0000000217177220 */ /* 0x000fd00000400000 */
[----:B------:R0:W-:Y:S01]  /*235d0*/  @P0 STG.E.U16 desc[UR36][R10.64+0x1f0], R13 ;  /* 0x0001f00d0a000986 */ /* 0x0001e2000c101524 */
[----:B------:R-:W-:Y:S02]  /*235e0*/  ISETP.GT.AND P0, PT, R0, RZ, P3 ;  /* 0x000000ff0000720c */ /* 0x000fe40001f04270 */
[----:B0-----:R-:W-:Y:S02]  /*235f0*/  F2FP.BF16.F32.PACK_AB R13, RZ, R23 ;  /* 0x00000017ff0d723e */ /* 0x001fe400000010ff */
[----:B------:R-:W3:Y:S04]  /*23600*/  LDL.LU R23, [R1+0xc0] ;  /* 0x0000c00001177983 */ /* 0x000ee80000300800 */
[----:B------:R0:W-:Y:S01]  /*23610*/  @P1 STG.E.U16 desc[UR36][R10.64+0x1f2], R13 ;  /* 0x0001f20d0a001986 */ /* 0x0001e2000c101524 */
[----:B----4-:R-:W-:-:S05]  /*23620*/  FMUL R15, R15, R2 ;  /* 0x000000020f0f7220 */ /* 0x010fca0000400000 */
[----:B0-----:R-:W-:Y:S01]  /*23630*/  F2FP.BF16.F32.PACK_AB R10, RZ, R15 ;  /* 0x0000000fff0a723e */ /* 0x001fe200000010ff */
[-C--:B-----5:R-:W-:Y:S01]  /*23640*/  FMUL R14, R14, R2.reuse ;  /* 0x000000020e0e7220 */ /* 0x0a0fe20000400000 */
[----:B--2---:R-:W-:-:S04]  /*23650*/  FMUL R12, R12, R2 ;  /* 0x000000020c0c7220 */ /* 0x004fc80000400000 */
[----:B------:R-:W-:Y:S02]  /*23660*/  F2FP.BF16.F32.PACK_AB R11, RZ, R14 ;  /* 0x0000000eff0b723e */ /* 0x000fe400000010ff */
[----:B------:R-:W2:Y:S01]  /*23670*/  LDL.LU R14, [R1+0x24] ;  /* 0x00002400010e7983 */ /* 0x000ea20000300800 */
[----:B------:R-:W-:-:S03]  /*23680*/  F2FP.BF16.F32.PACK_AB R12, RZ, R12 ;  /* 0x0000000cff0c723e */ /* 0x000fc600000010ff */
[----:B------:R-:W4:Y:S04]  /*23690*/  LDL.LU R15, [R1+0xac] ;  /* 0x0000ac00010f7983 */ /* 0x000f280000300800 */
[----:B------:R0:W-:Y:S02]  /*236a0*/  @P0 STG.E.U16 desc[UR36][R4.64+0x200], R12 ;  /* 0x0002000c04000986 */ /* 0x0001e4000c101524 */
[----:B0-----:R-:W-:Y:S02]  /*236b0*/  PRMT R12, R11, 0x7610, R12 ;  /* 0x000076100b0c7816 */ /* 0x001fe4000000000c */
[----:B------:R-:W5:Y:S01]  /*236c0*/  LDL.LU R11, [R1+0xc] ;  /* 0x00000c00010b7983 */ /* 0x000f620000300800 */
[----:B------:R-:W-:Y:S02]  /*236d0*/  PRMT R13, R10, 0x7610, R13 ;  /* 0x000076100a0d7816 */ /* 0x000fe4000000000d */
[----:B------:R-:W-:-:S04]  /*236e0*/  ISETP.GT.AND P6, PT, R3, 0x101, PT ;  /* 0x000001010300780c */ /* 0x000fc80003fc4270 */
[C---:B------:R-:W-:Y:S02]  /*236f0*/  ISETP.GT.AND P2, PT, R0.reuse, RZ, P6 ;  /* 0x000000ff0000720c */ /* 0x040fe40003744270 */
[C---:B------:R-:W-:Y:S02]  /*23700*/  ISETP.GT.AND P3, PT, R0.reuse, 0x8, P3 ;  /* 0x000000080000780c */ /* 0x040fe40001f64270 */
[----:B------:R-:W-:Y:S01]  /*23710*/  ISETP.GT.AND P0, PT, R0, 0x8, P6 ;  /* 0x000000080000780c */ /* 0x000fe20003704270 */
[----:B-----5:R-:W-:-:S05]  /*23720*/  FMUL R11, R11, R2 ;  /* 0x000000020b0b7220 */ /* 0x020fca0000400000 */
[----:B------:R-:W-:Y:S02]  /*23730*/  F2FP.BF16.F32.PACK_AB R10, RZ, R11 ;  /* 0x0000000bff0a723e */ /* 0x000fe400000010ff */
[----:B------:R-:W5:Y:S01]  /*23740*/  LDL.LU R11, [R1+0x10] ;  /* 0x00001000010b7983 */ /* 0x000f620000300800 */
[----:B------:R-:W-:-:S03]  /*23750*/  ISETP.GT.AND P5, PT, R3, 0x108, PT ;  /* 0x000001080300780c */ /* 0x000fc60003fa4270 */
[----:B------:R0:W-:Y:S04]  /*23760*/  @P2 STG.E.U16 desc[UR36][R4.64+0x202], R12 ;  /* 0x0002020c04002986 */ /* 0x0001e8000c101524 */
[----:B------:R1:W-:Y:S01]  /*23770*/  @P3 STG.E.U16 desc[UR36][R6.64+0x200], R13 ;  /* 0x0002000d06003986 */ /* 0x0003e2000c101524 */
[----:B0-----:R-:W-:-:S03]  /*23780*/  IADD3 R12, P1, P2, R154, R4, R152 ;  /* 0x000000049a0c7210 */ /* 0x001fc60007a3e098 */
[----:B------:R0:W-:Y:S01]  /*23790*/  @P0 STG.E.U16 desc[UR36][R6.64+0x202], R10 ;  /* 0x0002020a06000986 */ /* 0x0001e2000c101524 */
[----:B-1----:R-:W-:-:S03]  /*237a0*/  IADD3.X R13, R155, R5, R153, P1, P2 ;  /* 0x000000059b0d7210 */ /* 0x002fc60000fe4499 */
[----:B------:R-:W3:Y:S01]  /*237b0*/  LDL.LU R152, [R1+0xbc] ;  /* 0x0000bc0001987983 */ /* 0x000ee20000300800 */
[----:B------:R-:W-:-:S03]  /*237c0*/  ISETP.GT.AND P1, PT, R0, RZ, P5 ;  /* 0x000000ff0000720c */ /* 0x000fc60002f24270 */
[----:B------:R-:W3:Y:S04]  /*237d0*/  LDL.LU R153, [R1+0xb8] ;  /* 0x0000b80001997983 */ /* 0x000ee80000300800 */
[----:B0-----:R-:W2:Y:S01]  /*237e0*/  LDL.LU R10, [R1+0x14] ;  /* 0x00001400010a7983 */ /* 0x001ea20000300800 */
[----:B-----5:R-:W-:-:S05]  /*237f0*/  FMUL R11, R11, R2 ;  /* 0x000000020b0b7220 */ /* 0x020fca0000400000 */
[----:B------:R-:W-:-:S05]  /*23800*/  F2FP.BF16.F32.PACK_AB R11, RZ, R11 ;  /* 0x0000000bff0b723e */ /* 0x000fca00000010ff */
[----:B------:R0:W-:Y:S04]  /*23810*/  @P1 STG.E.U16 desc[UR36][R4.64+0x210], R11 ;  /* 0x0002100b04001986 */ /* 0x0001e8000c101524 */
[----:B0-----:R-:W5:Y:S01]  /*23820*/  LDL.LU R11, [R1+0x18] ;  /* 0x00001800010b7983 */ /* 0x001f620000300800 */
[----:B------:R-:W-:-:S04]  /*23830*/  ISETP.GT.AND P4, PT, R3, 0x109, PT ;  /* 0x000001090300780c */ /* 0x000fc80003f84270 */
[----:B------:R-:W-:Y:S01]  /*23840*/  ISETP.GT.AND P0, PT, R0, RZ, P4 ;  /* 0x000000ff0000720c */ /* 0x000fe20002704270 */
[----:B--2---:R-:W-:-:S05]  /*23850*/  FMUL R10, R10, R2 ;  /* 0x000000020a0a7220 */ /* 0x004fca0000400000 */
[----:B------:R-:W-:Y:S02]  /*23860*/  F2FP.BF16.F32.PACK_AB R10, RZ, R10 ;  /* 0x0000000aff0a723e */ /* 0x000fe400000010ff */
[----:B------:R-:W-:-:S05]  /*23870*/  ISETP.GT.AND P1, PT, R0, 0x8, P5 ;  /* 0x000000080000780c */ /* 0x000fca0002f24270 */
[----:B------:R0:W-:Y:S04]  /*23880*/  @P0 STG.E.U16 desc[UR36][R4.64+0x212], R10 ;  /* 0x0002120a04000986 */ /* 0x0001e8000c101524 */
[----:B0-----:R-:W2:Y:S01]  /*23890*/  LDL.LU R10, [R1+0x1c] ;  /* 0x00001c00010a7983 */ /* 0x001ea20000300800 */
[----:B-----5:R-:W-:-:S05]  /*238a0*/  FMUL R11, R11, R2 ;  /* 0x000000020b0b7220 */ /* 0x020fca0000400000 */
[----:B------:R-:W-:-:S05]  /*238b0*/  F2FP.BF16.F32.PACK_AB R11, RZ, R11 ;  /* 0x0000000bff0b723e */ /* 0x000fca00000010ff */
[----:B------:R0:W-:Y:S04]  /*238c0*/  @P1 STG.E.U16 desc[UR36][R6.64+0x210], R11 ;  /* 0x0002100b06001986 */ /* 0x0001e8000c101524 */
[----:B0-----:R-:W5:Y:S01]  /*238d0*/  LDL.LU R11, [R1+0x20] ;  /* 0x00002000010b7983 */ /* 0x001f620000300800 */
[----:B------:R-:W-:Y:S01]  /*238e0*/  ISETP.GT.AND P0, PT, R0, 0x8, P4 ;  /* 0x000000080000780c */ /* 0x000fe20002704270 */
[----:B--2---:R-:W-:Y:S01]  /*238f0*/  FMUL R10, R10, R2 ;  /* 0x000000020a0a7220 */ /* 0x004fe20000400000 */
[----:B------:R-:W-:-:S04]  /*23900*/  ISETP.GT.AND P3, PT, R3, 0x110, PT ;  /* 0x000001100300780c */ /* 0x000fc80003f64270 */
[----:B------:R-:W-:-:S07]  /*23910*/  F2FP.BF16.F32.PACK_AB R10, RZ, R10 ;  /* 0x0000000aff0a723e */ /* 0x000fce00000010ff */
[----:B------:R5:W-:Y:S01]  /*23920*/  @P0 STG.E.U16 desc[UR36][R6.64+0x212], R10 ;  /* 0x0002120a06000986 */ /* 0x000be2000c101524 */
[----:B------:R-:W-:Y:S02]  /*23930*/  ISETP.GT.AND P0, PT, R0, RZ, P3 ;  /* 0x000000ff0000720c */ /* 0x000fe40001f04270 */
[----:B------:R-:W-:Y:S01]  /*23940*/  ISETP.GT.AND P2, PT, R3, 0x111, PT ;  /* 0x000001110300780c */ /* 0x000fe20003f44270 */
[----:B------:R-:W-:-:S05]  /*23950*/  FMUL R14, R14, R2 ;  /* 0x000000020e0e7220 */ /* 0x000fca0000400000 */
[----:B------:R-:W-:Y:S01]  /*23960*/  F2FP.BF16.F32.PACK_AB R14, RZ, R14 ;  /* 0x0000000eff0e723e */ /* 0x000fe200000010ff */
[----:B-----5:R-:W-:-:S05]  /*23970*/  FMUL R10, R11, R2 ;  /* 0x000000020b0a7220 */ /* 0x020fca0000400000 */
[----:B------:R-:W-:-:S05]  /*23980*/  F2FP.BF16.F32.PACK_AB R10, RZ, R10 ;  /* 0x0000000aff0a723e */ /* 0x000fca00000010ff */
[----:B------:R0:W-:Y:S02]  /*23990*/  @P0 STG.E.U16 desc[UR36][R4.64+0x220], R10 ;  /* 0x0002200a04000986 */ /* 0x0001e4000c101524 */
[----:B0-----:R-:W-:Y:S02]  /*239a0*/  IADD3 R10, P0, R154, R8, RZ ;  /* 0x000000089a0a7210 */ /* 0x001fe40007f1e0ff */
[----:B------:R-:W2:Y:S03]  /*239b0*/  LDL.LU R154, [R1+0xb4] ;  /* 0x0000b400019a7983 */ /* 0x000ea60000300800 */
[----:B------:R-:W-:Y:S01]  /*239c0*/  IMAD.X R11, R155, 0x1, R9, P0 ;  /* 0x000000019b0b7824 */ /* 0x000fe200000e0609 */
[----:B------:R-:W-:Y:S01]  /*239d0*/  ISETP.GT.AND P0, PT, R0, RZ, P2 ;  /* 0x000000ff0000720c */ /* 0x000fe20001704270 */
[----:B------:R-:W5:-:S12]  /*239e0*/  LDL.LU R155, [R1+0xb0] ;  /* 0x0000b000019b7983 */ /* 0x000f580000300800 */
[----:B------:R0:W-:Y:S04]  /*239f0*/  @P0 STG.E.U16 desc[UR36][R4.64+0x222], R14 ;  /* 0x0002220e04000986 */ /* 0x0001e8000c101524 */
[----:B0-----:R-:W4:Y:S01]  /*23a00*/  LDL.LU R14, [R1+0x28] ;  /* 0x00002800010e7983 */ /* 0x001f220000300800 */
[----:B------:R-:W-:Y:S01]  /*23a10*/  ISETP.GT.AND P0, PT, R0, 0x8, P3 ;  /* 0x000000080000780c */ /* 0x000fe20001f04270 */
[----:B----4-:R-:W-:-:S05]  /*23a20*/  FMUL R14, R14, R2 ;  /* 0x000000020e0e7220 */ /* 0x010fca0000400000 */
[----:B------:R-:W-:-:S07]  /*23a30*/  F2FP.BF16.F32.PACK_AB R14, RZ, R14 ;  /* 0x0000000eff0e723e */ /* 0x000fce00000010ff */
[----:B------:R0:W-:Y:S04]  /*23a40*/  @P0 STG.E.U16 desc[UR36][R6.64+0x220], R14 ;  /* 0x0002200e06000986 */ /* 0x0001e8000c101524 */
[----:B0-----:R-:W4:Y:S01]  /*23a50*/  LDL.LU R14, [R1+0x2c] ;  /* 0x00002c00010e7983 */ /* 0x001f220000300800 */
[----:B------:R-:W-:Y:S01]  /*23a60*/  ISETP.GT.AND P0, PT, R0, 0x8, P2 ;  /* 0x000000080000780c */ /* 0x000fe20001704270 */
[----:B----4-:R-:W-:-:S05]  /*23a70*/  FMUL R14, R14, R2 ;  /* 0x000000020e0e7220 */ /* 0x010fca0000400000 */
[----:B------:R-:W-:-:S07]  /*23a80*/  F2FP.BF16.F32.PACK_AB R14, RZ, R14 ;  /* 0x0000000eff0e723e */ /* 0x000fce00000010ff */
        /* <DEDUP_REMOVED lines=169> */
[----:B------:R-:W-:-:S05]  /*24520*/  FMUL R15, R15, R2 ;  /* 0x000000020f0f7220 */ /* 0x000fca0000400000 */
[----:B------:R-:W-:Y:S02]  /*24530*/  F2FP.BF16.F32.PACK_AB R15, RZ, R15 ;  /* 0x0000000fff0f723e */ /* 0x000fe400000010ff */
[----:B------:R-:W-:Y:S01]  /*24540*/  ISETP.GT.AND P2, PT, R3, 0x158, PT ;  /* 0x000001580300780c */ /* 0x000fe20003f44270 */
[----:B----4-:R-:W-:-:S05]  /*24550*/  FMUL R14, R14, R2 ;  /* 0x000000020e0e7220 */ /* 0x010fca0000400000 */
[----:B------:R-:W-:-:S05]  /*24560*/  F2FP.BF16.F32.PACK_AB R14, RZ, R14 ;  /* 0x0000000eff0e723e */ /* 0x000fca00000010ff */
[----:B------:R0:W-:Y:S01]  /*24570*/  @P0 STG.E.U16 desc[UR36][R6.64+0x2a0], R14 ;  /* 0x0002a00e06000986 */ /* 0x0001e2000c101524 */
[----:B------:R-:W-:Y:S02]  /*24580*/  ISETP.GT.AND P0, PT, R0, 0x8, P1 ;  /* 0x000000080000780c */ /* 0x000fe40000f04270 */
[----:B0-----:R-:W-:Y:S01]  /*24590*/  PRMT R14, R15, 0x7610, R14 ;  /* 0x000076100f0e7816 */ /* 0x001fe2000000000e */
[----:B-----5:R-:W-:-:S10]  /*245a0*/  FMUL R15, R155, R2 ;  /* 0x000000029b0f7220 */ /* 0x020fd40000400000 */
[----:B------:R0:W-:Y:S01]  /*245b0*/  @P0 STG.E.U16 desc[UR36][R6.64+0x2a2], R14 ;  /* 0x0002a20e06000986 */ /* 0x0001e2000c101524 */
[----:B------:R-:W-:Y:S02]  /*245c0*/  ISETP.GT.AND P0, PT, R0, RZ, P2 ;  /* 0x000000ff0000720c */ /* 0x000fe40001704270 */
[----:B------:R-:W-:Y:S02]  /*245d0*/  F2FP.BF16.F32.PACK_AB R15, RZ, R15 ;  /* 0x0000000fff0f723e */ /* 0x000fe400000010ff */
[----:B------:R-:W-:Y:S02]  /*245e0*/  ISETP.GT.AND P1, PT, R3, 0x159, PT ;  /* 0x000001590300780c */ /* 0x000fe40003f24270 */
[----:B0-----:R-:W-:Y:S01]  /*245f0*/  PRMT R14, R15, 0x7610, R14 ;  /* 0x000076100f0e7816 */ /* 0x001fe2000000000e */
[----:B--2---:R-:W-:-:S06]  /*24600*/  FMUL R15, R154, R2 ;  /* 0x000000029a0f7220 */ /* 0x004fcc0000400000 */
[----:B------:R0:W-:Y:S01]  /*24610*/  @P0 STG.E.U16 desc[UR36][R4.64+0x2b0], R14 ;  /* 0x0002b00e04000986 */ /* 0x0001e2000c101524 */
[----:B------:R-:W-:Y:S02]  /*24620*/  ISETP.GT.AND P0, PT, R0, RZ, P1 ;  /* 0x000000ff0000720c */ /* 0x000fe40000f04270 */
[----:B------:R-:W-:-:S04]  /*24630*/  F2FP.BF16.F32.PACK_AB R15, RZ, R15 ;  /* 0x0000000fff0f723e */ /* 0x000fc800000010ff */
[----:B------:R-:W-:Y:S01]  /*24640*/  PRMT R20, R15, 0x7610, R20 ;  /* 0x000076100f147816 */ /* 0x000fe20000000014 */
[----:B---3--:R-:W-:-:S06]  /*24650*/  FMUL R15, R153, R2 ;  /* 0x00000002990f7220 */ /* 0x008fcc0000400000 */
[----:B------:R1:W-:Y:S01]  /*24660*/  @P0 STG.E.U16 desc[UR36][R4.64+0x2b2], R20 ;  /* 0x0002b21404000986 */ /* 0x0003e2000c101524 */
[----:B------:R-:W-:Y:S02]  /*24670*/  ISETP.GT.AND P0, PT, R0, 0x8, P2 ;  /* 0x000000080000780c */ /* 0x000fe40001704270 */
[----:B------:R-:W-:Y:S01]  /*24680*/  F2FP.BF16.F32.PACK_AB R15, RZ, R15 ;  /* 0x0000000fff0f723e */ /* 0x000fe200000010ff */
[----:B0-----:R-:W-:-:S05]  /*24690*/  FMUL R14, R152, R2 ;  /* 0x00000002980e7220 */ /* 0x001fca0000400000 */
[----:B------:R-:W-:-:S05]  /*246a0*/  F2FP.BF16.F32.PACK_AB R14, RZ, R14 ;  /* 0x0000000eff0e723e */ /* 0x000fca00000010ff */
[----:B------:R0:W-:Y:S01]  /*246b0*/  @P0 STG.E.U16 desc[UR36][R6.64+0x2b0], R15 ;  /* 0x0002b00f06000986 */ /* 0x0001e2000c101524 */
[----:B------:R-:W-:Y:S02]  /*246c0*/  ISETP.GT.AND P0, PT, R0, 0x8, P1 ;  /* 0x000000080000780c */ /* 0x000fe40000f04270 */
[----:B------:R-:W-:Y:S02]  /*246d0*/  PRMT R21, R14, 0x7610, R21 ;  /* 0x000076100e157816 */ /* 0x000fe40000000015 */
[----:B------:R-:W-:Y:S01]  /*246e0*/  ISETP.GT.AND P2, PT, R3, 0x160, PT ;  /* 0x000001600300780c */ /* 0x000fe20003f44270 */
[----:B------:R-:W-:-:S08]  /*246f0*/  FMUL R14, R23, R2 ;  /* 0x00000002170e7220 */ /* 0x000fd00000400000 */
[----:B------:R2:W-:Y:S01]  /*24700*/  @P0 STG.E.U16 desc[UR36][R6.64+0x2b2], R21 ;  /* 0x0002b21506000986 */ /* 0x0005e2000c101524 */
[----:B------:R-:W-:Y:S02]  /*24710*/  ISETP.GT.AND P0, PT, R0, RZ, P2 ;  /* 0x000000ff0000720c */ /* 0x000fe40001704270 */
[----:B------:R-:W-:Y:S02]  /*24720*/  F2FP.BF16.F32.PACK_AB R14, RZ, R14 ;  /* 0x0000000eff0e723e */ /* 0x000fe400000010ff */
[----:B------:R-:W-:Y:S02]  /*24730*/  ISETP.GT.AND P1, PT, R3, 0x161, PT ;  /* 0x000001610300780c */ /* 0x000fe40003f24270 */
[----:B-1----:R-:W-:Y:S01]  /*24740*/  PRMT R20, R14, 0x7610, R20 ;  /* 0x000076100e147816 */ /* 0x002fe20000000014 */
[----:B------:R-:W-:-:S06]  /*24750*/  FMUL R14, R22, R2 ;  /* 0x00000002160e7220 */ /* 0x000fcc0000400000 */
[----:B------:R1:W-:Y:S01]  /*24760*/  @P0 STG.E.U16 desc[UR36][R4.64+0x2c0], R20 ;  /* 0x0002c01404000986 */ /* 0x0003e2000c101524 */
[----:B------:R-:W-:Y:S02]  /*24770*/  ISETP.GT.AND P0, PT, R0, RZ, P1 ;  /* 0x000000ff0000720c */ /* 0x000fe40000f04270 */
[----:B------:R-:W-:-:S04]  /*24780*/  F2FP.BF16.F32.PACK_AB R14, RZ, R14 ;  /* 0x0000000eff0e723e */ /* 0x000fc800000010ff */
[----:B0-----:R-:W-:Y:S01]  /*24790*/  PRMT R15, R14, 0x7610, R15 ;  /* 0x000076100e0f7816 */ /* 0x001fe2000000000f */
[----:B------:R-:W-:-:S06]  /*247a0*/  FMUL R14, R235, R2 ;  /* 0x00000002eb0e7220 */ /* 0x000fcc0000400000 */
[----:B------:R0:W-:Y:S01]  /*247b0*/  @P0 STG.E.U16 desc[UR36][R4.64+0x2c2], R15 ;  /* 0x0002c20f04000986 */ /* 0x0001e2000c101524 */
[----:B------:R-:W-:Y:S02]  /*247c0*/  ISETP.GT.AND P0, PT, R0, 0x8, P2 ;  /* 0x000000080000780c */ /* 0x000fe40001704270 */
[----:B------:R-:W-:-:S04]  /*247d0*/  F2FP.BF16.F32.PACK_AB R14, RZ, R14 ;  /* 0x0000000eff0e723e */ /* 0x000fc800000010ff */
[----:B--2---:R-:W-:Y:S01]  /*247e0*/  PRMT R21, R14, 0x7610, R21 ;  /* 0x000076100e157816 */ /* 0x004fe20000000015 */
[----:B------:R-:W-:-:S06]  /*247f0*/  FMUL R14, R234, R2 ;  /* 0x00000002ea0e7220 */ /* 0x000fcc0000400000 */
[----:B------:R2:W-:Y:S01]  /*24800*/  @P0 STG.E.U16 desc[UR36][R6.64+0x2c0], R21 ;  /* 0x0002c01506000986 */ /* 0x0005e2000c101524 */
[----:B------:R-:W-:Y:S02]  /*24810*/  ISETP.GT.AND P0, PT, R0, 0x8, P1 ;  /* 0x000000080000780c */ /* 0x000fe40000f04270 */
[----:B------:R-:W-:Y:S02]  /*24820*/  F2FP.BF16.F32.PACK_AB R14, RZ, R14 ;  /* 0x0000000eff0e723e */ /* 0x000fe400000010ff */
[----:B------:R-:W-:Y:S02]  /*24830*/  ISETP.GT.AND P2, PT, R3, 0x168, PT ;  /* 0x000001680300780c */ /* 0x000fe40003f44270 */
[----:B-1----:R-:W-:Y:S01]  /*24840*/  PRMT R20, R14, 0x7610, R20 ;  /* 0x000076100e147816 */ /* 0x002fe20000000014 */
[----:B------:R-:W-:-:S06]  /*24850*/  FMUL R14, R233, R2 ;  /* 0x00000002e90e7220 */ /* 0x000fcc0000400000 */
[----:B------:R1:W-:Y:S01]  /*24860*/  @P0 STG.E.U16 desc[UR36][R6.64+0x2c2], R20 ;  /* 0x0002c21406000986 */ /* 0x0003e2000c101524 */
[----:B------:R-:W-:Y:S02]  /*24870*/  ISETP.GT.AND P0, PT, R0, RZ, P2 ;  /* 0x000000ff0000720c */ /* 0x000fe40001704270 */
[----:B------:R-:W-:Y:S02]  /*24880*/  F2FP.BF16.F32.PACK_AB R14, RZ, R14 ;  /* 0x0000000eff0e723e */ /* 0x000fe400000010ff */
[----:B------:R-:W-:Y:S02]  /*24890*/  ISETP.GT.AND P1, PT, R3, 0x169, PT ;  /* 0x000001690300780c */ /* 0x000fe40003f24270 */
[----:B0-----:R-:W-:Y:S01]  /*248a0*/  PRMT R15, R14, 0x7610, R15 ;  /* 0x000076100e0f7816 */ /* 0x001fe2000000000f */
[----:B------:R-:W-:-:S06]  /*248b0*/  FMUL R14, R232, R2 ;  /* 0x00000002e80e7220 */ /* 0x000fcc0000400000 */
[----:B------:R0:W-:Y:S01]  /*248c0*/  @P0 STG.E.U16 desc[UR36][R4.64+0x2d0], R15 ;  /* 0x0002d00f04000986 */ /* 0x0001e2000c101524 */
[----:B------:R-:W-:Y:S02]  /*248d0*/  ISETP.GT.AND P0, PT, R0, RZ, P1 ;  /* 0x000000ff0000720c */ /* 0x000fe40000f04270 */
[----:B------:R-:W-:-:S04]  /*248e0*/  F2FP.BF16.F32.PACK_AB R14, RZ, R14 ;  /* 0x0000000eff0e723e */ /* 0x000fc800000010ff */
[----:B--2---:R-:W-:Y:S01]  /*248f0*/  PRMT R21, R14, 0x7610, R21 ;  /* 0x000076100e157816 */ /* 0x004fe20000000015 */
[----:B------:R-:W-:-:S06]  /*24900*/  FMUL R14, R231, R2 ;  /* 0x00000002e70e7220 */ /* 0x000fcc0000400000 */
[----:B------:R2:W-:Y:S01]  /*24910*/  @P0 STG.E.U16 desc[UR36][R4.64+0x2d2], R21 ;  /* 0x0002d21504000986 */ /* 0x0005e2000c101524 */
[----:B------:R-:W-:Y:S02]  /*24920*/  ISETP.GT.AND P0, PT, R0, 0x8, P2 ;  /* 0x000000080000780c */ /* 0x000fe40001704270 */
[----:B------:R-:W-:-:S04]  /*24930*/  F2FP.BF16.F32.PACK_AB R14, RZ, R14 ;  /* 0x0000000eff0e723e */ /* 0x000fc800000010ff */
[----:B-1----:R-:W-:Y:S01]  /*24940*/  PRMT R20, R14, 0x7610, R20 ;  /* 0x000076100e147816 */ /* 0x002fe20000000014 */
[----:B------:R-:W-:-:S06]  /*24950*/  FMUL R14, R230, R2 ;  /* 0x00000002e60e7220 */ /* 0x000fcc0000400000 */
[----:B------:R1:W-:Y:S01]  /*24960*/  @P0 STG.E.U16 desc[UR36][R6.64+0x2d0], R20 ;  /* 0x0002d01406000986 */ /* 0x0003e2000c101524 */
[----:B------:R-:W-:Y:S02]  /*24970*/  ISETP.GT.AND P0, PT, R0, 0x8, P1 ;  /* 0x000000080000780c */ /* 0x000fe40000f04270 */
[----:B------:R-:W-:Y:S02]  /*24980*/  F2FP.BF16.F32.PACK_AB R14, RZ, R14 ;  /* 0x0000000eff0e723e */ /* 0x000fe400000010ff */
[----:B------:R-:W-:Y:S02]  /*24990*/  ISETP.GT.AND P2, PT, R3, 0x170, PT ;  /* 0x000001700300780c */ /* 0x000fe40003f44270 */
[----:B0-----:R-:W-:Y:S01]  /*249a0*/  PRMT R15, R14, 0x7610, R15 ;  /* 0x000076100e0f7816 */ /* 0x001fe2000000000f */
[----:B------:R-:W-:-:S06]  /*249b0*/  FMUL R14, R229, R2 ;  /* 0x00000002e50e7220 */ /* 0x000fcc0000400000 */
[----:B------:R0:W-:Y:S01]  /*249c0*/  @P0 STG.E.U16 desc[UR36][R6.64+0x2d2], R15 ;  /* 0x0002d20f06000986 */ /* 0x0001e2000c101524 */
[----:B------:R-:W-:Y:S02]  /*249d0*/  ISETP.GT.AND P0, PT, R0, RZ, P2 ;  /* 0x000000ff0000720c */ /* 0x000fe40001704270 */
[----:B------:R-:W-:Y:S02]  /*249e0*/  F2FP.BF16.F32.PACK_AB R14, RZ, R14 ;  /* 0x0000000eff0e723e */ /* 0x000fe400000010ff */
[----:B------:R-:W-:Y:S02]  /*249f0*/  ISETP.GT.AND P1, PT, R3, 0x171, PT ;  /* 0x000001710300780c */ /* 0x000fe40003f24270 */
[----:B--2---:R-:W-:Y:S01]  /*24a00*/  PRMT R21, R14, 0x7610, R21 ;  /* 0x000076100e157816 */ /* 0x004fe20000000015 */
[----:B------:R-:W-:-:S06]  /*24a10*/  FMUL R14, R228, R2 ;  /* 0x00000002e40e7220 */ /* 0x000fcc0000400000 */
[----:B------:R2:W-:Y:S01]  /*24a20*/  @P0 STG.E.U16 desc[UR36][R4.64+0x2e0], R21 ;  /* 0x0002e01504000986 */ /* 0x0005e2000c101524 */
[----:B------:R-:W-:Y:S02]  /*24a30*/  ISETP.GT.AND P0, PT, R0, RZ, P1 ;  /* 0x000000ff0000720c */ /* 0x000fe40000f04270 */
[----:B------:R-:W-:-:S04]  /*24a40*/  F2FP.BF16.F32.PACK_AB R14, RZ, R14 ;  /* 0x0000000eff0e723e */ /* 0x000fc800000010ff */
[----:B-1----:R-:W-:Y:S01]  /*24a50*/  PRMT R20, R14, 0x7610, R20 ;  /* 0x000076100e147816 */ /* 0x002fe20000000014 */
[----:B------:R-:W-:-:S06]  /*24a60*/  FMUL R14, R227, R2 ;  /* 0x00000002e30e7220 */ /* 0x000fcc0000400000 */
[----:B------:R1:W-:Y:S01]  /*24a70*/  @P0 STG.E.U16 desc[UR36][R4.64+0x2e2], R20 ;  /* 0x0002e21404000986 */ /* 0x0003e2000c101524 */
[----:B------:R-:W-:Y:S02]  /*24a80*/  ISETP.GT.AND P0, PT, R0, 0x8, P2 ;  /* 0x000000080000780c */ /* 0x000fe40001704270 */
[----:B------:R-:W-:-:S04]  /*24a90*/  F2FP.BF16.F32.PACK_AB R14, RZ, R14 ;  /* 0x0000000eff0e723e */ /* 0x000fc800000010ff */
[----:B0-----:R-:W-:Y:S01]  /*24aa0*/  PRMT R15, R14, 0x7610, R15 ;  /* 0x000076100e0f7816 */ /* 0x001fe2000000000f */
[----:B------:R-:W-:-:S06]  /*24ab0*/  FMUL R14, R226, R2 ;  /* 0x00000002e20e7220 */ /* 0x000fcc0000400000 */
[----:B------:R0:W-:Y:S01]  /*24ac0*/  @P0 STG.E.U16 desc[UR36][R6.64+0x2e0], R15 ;  /* 0x0002e00f06000986 */ /* 0x0001e2000c101524 */
[----:B------:R-:W-:Y:S02]  /*24ad0*/  ISETP.GT.AND P0, PT, R0, 0x8, P1 ;  /* 0x000000080000780c */ /* 0x000fe40000f04270 */
[----:B------:R-:W-:Y:S02]  /*24ae0*/  F2FP.BF16.F32.PACK_AB R14, RZ, R14 ;  /* 0x0000000eff0e723e */ /* 0x000fe400000010ff */
[----:B------:R-:W-:Y:S02]  /*24af0*/  ISETP.GT.AND P2, PT, R3, 0x178, PT ;  /* 0x000001780300780c */ /* 0x000fe40003f44270 */
[----:B--2---:R-:W-:Y:S01]  /*24b00*/  PRMT R21, R14, 0x7610, R21 ;  /* 0x000076100e157816 */ /* 0x004fe20000000015 */
[----:B------:R-:W-:-:S06]  /*24b10*/  FMUL R14, R225, R2 ;  /* 0x00000002e10e7220 */ /* 0x000fcc0000400000 */
        /* <DEDUP_REMOVED lines=330> */
[----:B------:R-:W-:-:S04]  /*25fc0*/  ISETP.GT.AND P0, PT, R3, 0x1f0, PT ;  /* 0x000001f00300780c */ /* 0x000fc80003f04270 */
        /* <DEDUP_REMOVED lines=26> */
[----:B------:R-:W-:Y:S01]  /*26170*/  @P1 STG.E.U16 desc[UR36][R4.64+0x3f0], R15 ;  /* 0x0003f00f04001986 */ /* 0x000fe2000c101524 */
[----:B------:R-:W-:-:S04]  /*26180*/  ISETP.GT.AND P1, PT, R3, 0x1f9, PT ;  /* 0x000001f90300780c */ /* 0x000fc80003f24270 */
[----:B------:R-:W-:Y:S02]  /*26190*/  ISETP.GT.AND P6, PT, R0, RZ, P1 ;  /* 0x000000ff0000720c */ /* 0x000fe40000fc4270 */
[----:B------:R-:W-:-:S04]  /*261a0*/  F2FP.BF16.F32.PACK_AB R14, RZ, R14 ;  /* 0x0000000eff0e723e */ /* 0x000fc800000010ff */
[----:B--2---:R-:W-:Y:S01]  /*261b0*/  PRMT R21, R14, 0x7610, R21 ;  /* 0x000076100e157816 */ /* 0x004fe20000000015 */
[----:B------:R-:W-:-:S06]  /*261c0*/  FMUL R14, R157, R2 ;  /* 0x000000029d0e7220 */ /* 0x000fcc0000400000 */
[----:B------:R0:W-:Y:S01]  /*261d0*/  @P6 STG.E.U16 desc[UR36][R4.64+0x3f2], R21 ;  /* 0x0003f21504006986 */ /* 0x0001e2000c101524 */
[----:B------:R-:W-:Y:S02]  /*261e0*/  ISETP.GT.AND P6, PT, R0, 0x8, P2 ;  /* 0x000000080000780c */ /* 0x000fe400017c4270 */
[----:B------:R-:W-:-:S04]  /*261f0*/  F2FP.BF16.F32.PACK_AB R14, RZ, R14 ;  /* 0x0000000eff0e723e */ /* 0x000fc800000010ff */
[----:B-1----:R-:W-:-:S07]  /*26200*/  PRMT R20, R14, 0x7610, R20 ;  /* 0x000076100e147816 */ /* 0x002fce0000000014 */
[----:B0-----:R-:W-:Y:S02]  /*26210*/  @P6 IMAD.MOV.U32 R4, RZ, RZ, R6 ;  /* 0x000000ffff046224 */ /* 0x001fe400078e0006 */
[----:B------:R-:W-:Y:S02]  /*26220*/  @P6 IMAD.MOV.U32 R5, RZ, RZ, R7 ;  /* 0x000000ffff056224 */ /* 0x000fe400078e0007 */
[----:B------:R-:W-:-:S03]  /*26230*/  FMUL R14, R156, R2 ;  /* 0x000000029c0e7220 */ /* 0x000fc60000400000 */
[----:B------:R0:W-:Y:S01]  /*26240*/  @P6 STG.E.U16 desc[UR36][R4.64+0x3f0], R20 ;  /* 0x0003f01404006986 */ /* 0x0001e2000c101524 */
[----:B------:R-:W-:Y:S02]  /*26250*/  ISETP.GT.AND P6, PT, R0, 0x8, P1 ;  /* 0x000000080000780c */ /* 0x000fe40000fc4270 */
[----:B------:R-:W-:Y:S01]  /*26260*/  F2FP.BF16.F32.PACK_AB R14, RZ, R14 ;  /* 0x0000000eff0e723e */ /* 0x000fe200000010ff */
[----:B------:R-:W-:-:S10]  /*26270*/  FMUL R24, R24, R2 ;  /* 0x0000000218187220 */ /* 0x000fd40000400000 */
[----:B------:R0:W-:Y:S01]  /*26280*/  @P6 STG.E.U16 desc[UR36][R6.64+0x3f2], R14 ;  /* 0x0003f20e06006986 */ /* 0x0001e2000c101524 */
[----:B------:R-:W-:-:S04]  /*26290*/  ISETP.GT.AND P6, PT, R3, 0x100, PT ;  /* 0x000001000300780c */ /* 0x000fc80003fc4270 */
        /* <DEDUP_REMOVED lines=579> */
[C---:B------:R-:W-:Y:S02]  /*286d0*/  ISETP.GT.AND P6, PT, R0.reuse, 0x80, P5 ;  /* 0x000000800000780c */ /* 0x040fe40002fc4270 */
[----:B------:R-:W-:Y:S02]  /*286e0*/  F2FP.BF16.F32.PACK_AB R140, RZ, R140 ;  /* 0x0000008cff8c723e */ /* 0x000fe400000010ff */
[----:B------:R-:W-:Y:S01]  /*286f0*/  ISETP.GT.AND P5, PT, R0, 0x88, P5 ;  /* 0x000000880000780c */ /* 0x000fe20002fa4270 */
[-C--:B------:R-:W-:Y:S01]  /*28700*/  FMUL R141, R141, R2.reuse ;  /* 0x000000028d8d7220 */ /* 0x080fe20000400000 */
[-C--:B------:R-:W-:Y:S01]  /*28710*/  FMUL R142, R142, R2.reuse ;  /* 0x000000028e8e7220 */ /* 0x080fe20000400000 */
[----:B------:R-:W-:-:S06]  /*28720*/  FMUL R143, R143, R2 ;  /* 0x000000028f8f7220 */ /* 0x000fcc0000400000 */
[----:B------:R0:W-:Y:S01]  /*28730*/  @P6 STG.E.U16 desc[UR36][R8.64+0x3d0], R140 ;  /* 0x0003d08c08006986 */ /* 0x0001e2000c101524 */
[C---:B------:R-:W-:Y:S02]  /*28740*/  ISETP.GT.AND P6, PT, R0.reuse, 0x80, P4 ;  /* 0x000000800000780c */ /* 0x040fe400027c4270 */
[----:B------:R-:W-:Y:S02]  /*28750*/  ISETP.GT.AND P4, PT, R0, 0x88, P4 ;  /* 0x000000880000780c */ /* 0x000fe40002784270 */
[----:B------:R-:W-:Y:S02]  /*28760*/  F2FP.BF16.F32.PACK_AB R141, RZ, R141 ;  /* 0x0000008dff8d723e */ /* 0x000fe400000010ff */
[----:B------:R-:W-:Y:S02]  /*28770*/  F2FP.BF16.F32.PACK_AB R142, RZ, R142 ;  /* 0x0000008eff8e723e */ /* 0x000fe400000010ff */
[----:B------:R-:W-:-:S05]  /*28780*/  F2FP.BF16.F32.PACK_AB R143, RZ, R143 ;  /* 0x0000008fff8f723e */ /* 0x000fca00000010ff */
[----:B------:R0:W-:Y:S04]  /*28790*/  @P6 STG.E.U16 desc[UR36][R8.64+0x3d2], R141 ;  /* 0x0003d28d08006986 */ /* 0x0001e8000c101524 */
[----:B------:R0:W-:Y:S01]  /*287a0*/  @P5 STG.E.U16 desc[UR36][R10.64+0x3d0], R142 ;  /* 0x0003d08e0a005986 */ /* 0x0001e2000c101524 */
[----:B------:R-:W-:-:S03]  /*287b0*/  ISETP.GT.AND P5, PT, R0, 0x80, P0 ;  /* 0x000000800000780c */ /* 0x000fc600007a4270 */
[----:B------:R0:W-:Y:S01]  /*287c0*/  @P4 STG.E.U16 desc[UR36][R10.64+0x3d2], R143 ;  /* 0x0003d28f0a004986 */ /* 0x0001e2000c101524 */
[----:B------:R-:W-:Y:S01]  /*287d0*/  ISETP.GT.AND P4, PT, R0, 0x80, P3 ;  /* 0x000000800000780c */ /* 0x000fe20001f84270 */
[-C--:B------:R-:W-:Y:S01]  /*287e0*/  FMUL R144, R144, R2.reuse ;  /* 0x0000000290907220 */ /* 0x080fe20000400000 */
[----:B------:R-:W-:-:S04]  /*287f0*/  FMUL R145, R145, R2 ;  /* 0x0000000291917220 */ /* 0x000fc80000400000 */
[----:B------:R-:W-:Y:S02]  /*28800*/  F2FP.BF16.F32.PACK_AB R144, RZ, R144 ;  /* 0x00000090ff90723e */ /* 0x000fe400000010ff */
[----:B------:R-:W-:Y:S02]  /*28810*/  F2FP.BF16.F32.PACK_AB R145, RZ, R145 ;  /* 0x00000091ff91723e */ /* 0x000fe400000010ff */
[C---:B------:R-:W-:Y:S01]  /*28820*/  ISETP.GT.AND P0, PT, R0.reuse, 0x88, P0 ;  /* 0x000000880000780c */ /* 0x040fe20000704270 */
[----:B------:R0:W-:Y:S01]  /*28830*/  @P5 STG.E.U16 desc[UR36][R8.64+0x3e0], R144 ;  /* 0x0003e09008005986 */ /* 0x0001e2000c101524 */
[C---:B------:R-:W-:Y:S02]  /*28840*/  ISETP.GT.AND P3, PT, R0.reuse, 0x88, P3 ;  /* 0x000000880000780c */ /* 0x040fe40001f64270 */
[C---:B------:R-:W-:Y:S01]  /*28850*/  ISETP.GT.AND P5, PT, R0.reuse, 0x80, P2 ;  /* 0x000000800000780c */ /* 0x040fe200017a4270 */
[----:B------:R0:W-:Y:S01]  /*28860*/  @P4 STG.E.U16 desc[UR36][R8.64+0x3e2], R145 ;  /* 0x0003e29108004986 */ /* 0x0001e2000c101524 */
[----:B------:R-:W-:Y:S01]  /*28870*/  ISETP.GT.AND P4, PT, R0, 0x80, P1 ;  /* 0x000000800000780c */ /* 0x000fe20000f84270 */
[-C--:B------:R-:W-:Y:S01]  /*28880*/  FMUL R146, R146, R2.reuse ;  /* 0x0000000292927220 */ /* 0x080fe20000400000 */
[C---:B------:R-:W-:Y:S01]  /*28890*/  ISETP.GT.AND P2, PT, R0.reuse, 0x88, P2 ;  /* 0x000000880000780c */ /* 0x040fe20001744270 */
[-C--:B------:R-:W-:Y:S01]  /*288a0*/  FMUL R147, R147, R2.reuse ;  /* 0x0000000293937220 */ /* 0x080fe20000400000 */
[----:B------:R-:W-:Y:S01]  /*288b0*/  ISETP.GT.AND P1, PT, R0, 0x88, P1 ;  /* 0x000000880000780c */ /* 0x000fe20000f24270 */
[-C--:B------:R-:W-:Y:S01]  /*288c0*/  FMUL R148, R148, R2.reuse ;  /* 0x0000000294947220 */ /* 0x080fe20000400000 */
[-C--:B------:R-:W-:Y:S01]  /*288d0*/  FMUL R149, R149, R2.reuse ;  /* 0x0000000295957220 */ /* 0x080fe20000400000 */
[-C--:B------:R-:W-:Y:S01]  /*288e0*/  FMUL R150, R150, R2.reuse ;  /* 0x0000000296967220 */ /* 0x080fe20000400000 */
[----:B------:R-:W-:Y:S01]  /*288f0*/  FMUL R151, R151, R2 ;  /* 0x0000000297977220 */ /* 0x000fe20000400000 */
[----:B------:R-:W-:-:S02]  /*28900*/  F2FP.BF16.F32.PACK_AB R146, RZ, R146 ;  /* 0x00000092ff92723e */ /* 0x000fc400000010ff */
[----:B------:R-:W-:Y:S02]  /*28910*/  F2FP.BF16.F32.PACK_AB R147, RZ, R147 ;  /* 0x00000093ff93723e */ /* 0x000fe400000010ff */
[----:B------:R-:W-:Y:S02]  /*28920*/  F2FP.BF16.F32.PACK_AB R148, RZ, R148 ;  /* 0x00000094ff94723e */ /* 0x000fe400000010ff */
[----:B------:R-:W-:Y:S02]  /*28930*/  F2FP.BF16.F32.PACK_AB R149, RZ, R149 ;  /* 0x00000095ff95723e */ /* 0x000fe400000010ff */
[----:B------:R-:W-:Y:S02]  /*28940*/  F2FP.BF16.F32.PACK_AB R150, RZ, R150 ;  /* 0x00000096ff96723e */ /* 0x000fe400000010ff */
[----:B------:R-:W-:Y:S01]  /*28950*/  F2FP.BF16.F32.PACK_AB R151, RZ, R151 ;  /* 0x00000097ff97723e */ /* 0x000fe200000010ff */
[----:B------:R0:W-:Y:S04]  /*28960*/  @P0 STG.E.U16 desc[UR36][R10.64+0x3e0], R146 ;  /* 0x0003e0920a000986 */ /* 0x0001e8000c101524 */
[----:B------:R0:W-:Y:S04]  /*28970*/  @P3 STG.E.U16 desc[UR36][R10.64+0x3e2], R147 ;  /* 0x0003e2930a003986 */ /* 0x0001e8000c101524 */
[----:B------:R0:W-:Y:S04]  /*28980*/  @P5 STG.E.U16 desc[UR36][R8.64+0x3f0], R148 ;  /* 0x0003f09408005986 */ /* 0x0001e8000c101524 */
[----:B------:R0:W-:Y:S04]  /*28990*/  @P4 STG.E.U16 desc[UR36][R8.64+0x3f2], R149 ;  /* 0x0003f29508004986 */ /* 0x0001e8000c101524 */
[----:B------:R0:W-:Y:S04]  /*289a0*/  @P2 STG.E.U16 desc[UR36][R10.64+0x3f0], R150 ;  /* 0x0003f0960a002986 */ /* 0x0001e8000c101524 */
[----:B------:R0:W-:Y:S02]  /*289b0*/  @P1 STG.E.U16 desc[UR36][R10.64+0x3f2], R151 ;  /* 0x0003f2970a001986 */ /* 0x0001e4000c101524 */
.L_x_1053:
[----:B------:R-:W-:Y:S05]  /*289c0*/  BSYNC B0 ;  /* 0x0000000000007941 */ /* 0x000fea0003800000 */
.L_x_33:
[----:B0-----:R-:W2:Y:S04]  /*289d0*/  LDL.LU R5, [R1+0x604] ;  /* 0x0006040001057983 */ /* 0x001ea80000300800 */
[----:B------:R-:W2:Y:S01]  /*289e0*/  LDL.LU R4, [R1+0x608] ;  /* 0x0006080001047983 */ /* 0x000ea20000300800 */
[----:B------:R-:W-:Y:S01]  /*289f0*/  ULDC UR4, c[0x0][0xc] ;  /* 0x0000030000047ab9 */ /* 0x000fe20000000800 */
[----:B------:R-:W-:Y:S01]  /*28a00*/  ULDC UR5, c[0x0][0x10] ;  /* 0x0000040000057ab9 */ /* 0x000fe20000000800 */
[----:B------:R-:W2:Y:S01]  /*28a10*/  LDC R3, c[0x0][0x14] ;  /* 0x00000500ff037b82 */ /* 0x000ea20000000800 */
[----:B------:R-:W-:Y:S01]  /*28a20*/  UIMAD.WIDE.U32 UR4, UR4, UR5, URZ ;  /* 0x00000005040472a5 */ /* 0x000fe2000f8e003f */
[----:B------:R-:W-:Y:S01]  /*28a30*/  PRMT R0, RZ, 0x7610, R0 ;  /* 0x00007610ff007816 */ /* 0x000fe20000000000 */
[----:B------:R-:W-:-:S02]  /*28a40*/  IMAD.MOV.U32 R23, RZ, RZ, -0x1 ;  /* 0xffffffffff177424 */ /* 0x000fc400078e00ff */
[----:B------:R-:W-:Y:S02]  /*28a50*/  IMAD.MOV.U32 R160, RZ, RZ, -0x1 ;  /* 0xffffffffffa07424 */ /* 0x000fe400078e00ff */
[----:B--2---:R-:W-:-:S04]  /*28a60*/  IMAD.WIDE.U32 R4, R3, UR4, R4 ;  /* 0x0000000403047c25 */ /* 0x004fc8000f8e0004 */
[----:B------:R-:W-:Y:S01]  /*28a70*/  IMAD R3, R3, UR5, RZ ;  /* 0x0000000503037c24 */ /* 0x000fe2000f8e02ff */
[----:B------:R-:W-:Y:S01]  /*28a80*/  ULDC.64 UR4, c[0x0][0x650] ;  /* 0x0001940000047ab9 */ /* 0x000fe20000000a00 */
[----:B------:R-:W-:Y:S01]  /*28a90*/  IMAD.MOV.U32 R25, RZ, RZ, R4 ;  /* 0x000000ffff197224 */ /* 0x000fe200078e0004 */
[----:B------:R-:W-:Y:S01]  /*28aa0*/  ISETP.GE.U32.AND P0, PT, R4, UR4, PT ;  /* 0x0000000404007c0c */ /* 0x000fe2000bf06070 */
[----:B------:R-:W-:-:S05]  /*28ab0*/  IMAD.IADD R28, R5, 0x1, R3 ;  /* 0x00000001051c7824 */ /* 0x000fca00078e0203 */
[----:B------:R0:W-:Y:S01]  /*28ac0*/  STL [R1+0x604], R28 ;  /* 0x0006041c01007387 */ /* 0x0001e20000100800 */
[----:B------:R-:W-:-:S03]  /*28ad0*/  ISETP.GE.U32.AND.EX P0, PT, R28, UR5, PT, P0 ;  /* 0x000000051c007c0c */ /* 0x000fc6000bf06100 */
[----:B------:R0:W-:Y:S10]  /*28ae0*/  STL [R1+0x608], R25 ;  /* 0x0006081901007387 */ /* 0x0001f40000100800 */
[----:B0-----:R-:W-:Y:S05]  /*28af0*/  @P0 BRA `(.L_x_1054) ;  /* 0x0000000400700947 */ /* 0x001fea0003800000 */
[----:B------:R-:W0:Y:S01]  /*28b00*/  S2R R20, SR_CTAID.X ;  /* 0x0000000000147919 */ /* 0x000e220000002500 */
[----:B---3--:R-:W2:Y:S01]  /*28b10*/  LDC.64 R10, c[0x0][0x628] ;  /* 0x00018a00ff0a7b82 */ /* 0x008ea20000000a00 */
[----:B------:R-:W-:Y:S01]  /*28b20*/  ULDC UR4, c[0x0][0x150] ;  /* 0x0000540000047ab9 */ /* 0x000fe20000000800 */
[----:B----4-:R-:W-:Y:S01]  /*28b30*/  IMAD.MOV.U32 R8, RZ, RZ, R25 ;  /* 0x000000ffff087224 */ /* 0x010fe200078e0019 */
[----:B------:R-:W3:Y:S01]  /*28b40*/  S2R R22, SR_CTAID.Y ;  /* 0x0000000000167919 */ /* 0x000ee20000002600 */
[----:B------:R-:W-:-:S04]  /*28b50*/  IMAD.MOV.U32 R9, RZ, RZ, R28 ;  /* 0x000000ffff097224 */ /* 0x000fc800078e001c */
[----:B------:R-:W4:Y:S08]  /*28b60*/  LDC R23, c[0x0][0x144] ;  /* 0x00005100ff177b82 */ /* 0x000f300000000800 */
[----:B-1----:R-:W1:Y:S08]  /*28b70*/  LDC R12, c[0x0][0x630] ;  /* 0x00018c00ff0c7b82 */ /* 0x002e700000000800 */
[----:B------:R-:W1:Y:S01]  /*28b80*/  LDC.64 R14, c[0x0][0x620] ;  /* 0x00018800ff0e7b82 */ /* 0x000e620000000a00 */
[----:B--2---:R-:W-:-:S04]  /*28b90*/  ISETP.NE.U32.AND P0, PT, R10, RZ, PT ;  /* 0x000000ff0a00720c */ /* 0x004fc80003f05070 */
[----:B------:R-:W-:Y:S02]  /*28ba0*/  ISETP.NE.AND.EX P0, PT, R11, RZ, PT, P0 ;  /* 0x000000ff0b00720c */ /* 0x000fe40003f05300 */
[----:B0-----:R-:W-:-:S05]  /*28bb0*/  I2FP.F32.U32 R0, R20 ;  /* 0x0000001400007245 */ /* 0x001fca0000201000 */
[----:B------:R-:W-:-:S04]  /*28bc0*/  FMUL R0, R0, UR4 ;  /* 0x0000000400007c20 */ /* 0x000fc80008400000 */
[----:B------:R0:W2:Y:S02]  /*28bd0*/  F2I.U32.TRUNC.NTZ R21, R0 ;  /* 0x0000000000157305 */ /* 0x0000a4000020f000 */
[----:B---34-:R-:W-:Y:S05]  /*28be0*/  @!P0 BRA `(.L_x_1055) ;  /* 0x0000000000288947 */ /* 0x018fea0003800000 */
[----:B0-----:R-:W0:Y:S02]  /*28bf0*/  LDC R0, c[0x0][0x634] ;  /* 0x00018d00ff007b82 */ /* 0x001e240000000800 */
[----:B0-----:R-:W-:-:S05]  /*28c00*/  IADD3 R3, P0, R25, R0, RZ ;  /* 0x0000000019037210 */ /* 0x001fca0007f1e0ff */
        /* <DEDUP_REMOVED lines=8> */
.L_x_1055:
[-CC-:B-1----:R-:W-:Y:S01]  /*28c90*/  SHF.R.U64 R160, R8, R12.reuse, R9.reuse ;  /* 0x0000000c08a07219 */ /* 0x182fe20000001209 */
[----:B------:R-:W1:Y:S01]  /*28ca0*/  LDC.64 R26, c[0x0][0x640] ;  /* 0x00019000ff1a7b82 */ /* 0x000e620000000a00 */
[----:B0-----:R-:W-:Y:S01]  /*28cb0*/  SHF.R.U32.HI R0, RZ, R12, R9 ;  /* 0x0000000cff007219 */ /* 0x001fe20000011609 */
[----:B------:R-:W-:Y:S01]  /*28cc0*/  IMAD.MOV.U32 R4, RZ, RZ, R25 ;  /* 0x000000ffff047224 */ /* 0x000fe200078e0019 */
[----:B------:R-:W-:Y:S01]  /*28cd0*/  IADD3 R3, P0, RZ, -R160, RZ ;  /* 0x800000a0ff037210 */ /* 0x000fe20007f1e0ff */
[----:B--2---:R-:W-:Y:S01]  /*28ce0*/  IMAD.MOV R21, RZ, RZ, -R21 ;  /* 0x000000ffff157224 */ /* 0x004fe200078e0a15 */
[----:B------:R-:W-:Y:S01]  /*28cf0*/  ULDC UR4, c[0x0][0x154] ;  /* 0x0000550000047ab9 */ /* 0x000fe20000000800 */
[----:B------:R-:W-:Y:S02]  /*28d00*/  IMAD.MOV.U32 R7, RZ, RZ, 0x1 ;  /* 0x00000001ff077424 */ /* 0x000fe400078e00ff */
[----:B------:R-:W0:Y:S01]  /*28d10*/  LDC R6, c[0x0][0x618] ;  /* 0x00018600ff067b82 */ /* 0x000e220000000800 */
[----:B------:R-:W-:-:S02]  /*28d20*/  IMAD.X R5, RZ, RZ, ~R0, P0 ;  /* 0x000000ffff057224 */ /* 0x000fc400000e0e00 */
[----:B------:R-:W-:Y:S02]  /*28d30*/  IMAD R21, R23, R21, R20 ;  /* 0x0000001517157224 */ /* 0x000fe400078e0214 */
[-C--:B------:R-:W-:Y:S02]  /*28d40*/  IMAD R0, R5, R14.reuse, RZ ;  /* 0x0000000e05007224 */ /* 0x080fe400078e02ff */
[----:B------:R-:W-:Y:S01]  /*28d50*/  IMAD.MOV.U32 R5, RZ, RZ, R28 ;  /* 0x000000ffff057224 */ /* 0x000fe200078e001c */
[----:B------:R-:W2:Y:S01]  /*28d60*/  LDC R8, c[0x0][0x608] ;  /* 0x00018200ff087b82 */ /* 0x000ea20000000800 */
[----:B------:R-:W-:-:S04]  /*28d70*/  IMAD.WIDE.U32 R4, R3, R14, R4 ;  /* 0x0000000e03047225 */ /* 0x000fc800078e0004 */
[----:B------:R-:W-:-:S03]  /*28d80*/  IMAD R3, R3, R15, R0 ;  /* 0x0000000f03037224 */ /* 0x000fc600078e0200 */
[----:B------:R-:W3:Y:S01]  /*28d90*/  LDC R24, c[0x0][0x658] ;  /* 0x00019600ff187b82 */ /* 0x000ee20000000800 */
[----:B------:R-:W-:Y:S01]  /*28da0*/  I2FP.F32.U32 R0, R22 ;  /* 0x0000001600007245 */ /* 0x000fe20000201000 */
[----:B------:R-:W-:Y:S01]  /*28db0*/  IMAD.IADD R3, R5, 0x1, R3 ;  /* 0x0000000105037824 */ /* 0x000fe200078e0203 */
[----:B-1----:R-:W-:Y:S01]  /*28dc0*/  ISETP.NE.U32.AND P0, PT, R26, RZ, PT ;  /* 0x000000ff1a00720c */ /* 0x002fe20003f05070 */
[----:B------:R-:W-:Y:S02]  /*28dd0*/  IMAD.MOV.U32 R5, RZ, RZ, -0x1 ;  /* 0xffffffffff057424 */ /* 0x000fe400078e00ff */
[----:B------:R-:W-:Y:S02]  /*28de0*/  FMUL R0, R0, UR4 ;  /* 0x0000000400007c20 */ /* 0x000fe40008400000 */
[----:B------:R-:W1:Y:S01]  /*28df0*/  LDC R15, c[0x0][0x148] ;  /* 0x00005200ff0f7b82 */ /* 0x000e620000000800 */
[----:B0-----:R-:W-:Y:S01]  /*28e00*/  SHF.R.U64 R12, R4, R6, R3 ;  /* 0x00000006040c7219 */ /* 0x001fe20000001203 */
[----:B------:R0:W4:Y:S01]  /*28e10*/  F2I.U32.TRUNC.NTZ R13, R0 ;  /* 0x00000000000d7305 */ /* 0x000122000020f000 */
[----:B------:R-:W-:-:S02]  /*28e20*/  ISETP.NE.AND.EX P0, PT, R27, RZ, PT, P0 ;  /* 0x000000ff1b00720c */ /* 0x000fc40003f05300 */
[----:B------:R-:W-:-:S03]  /*28e30*/  SHF.R.U32.HI R3, RZ, R6, R3 ;  /* 0x00000006ff037219 */ /* 0x000fc60000011603 */
[----:B------:R-:W0:Y:S01]  /*28e40*/  LDC R20, c[0x0][0x600] ;  /* 0x00018000ff147b82 */ /* 0x000e220000000800 */
[-CC-:B--2---:R-:W-:Y:S02]  /*28e50*/  SHF.R.U64 R10, R12, R8.reuse, R3.reuse ;  /* 0x000000080c0a7219 */ /* 0x184fe40000001203 */
[----:B------:R-:W-:-:S05]  /*28e60*/  SHF.R.U32.HI R3, RZ, R8, R3 ;  /* 0x00000008ff037219 */ /* 0x000fca0000011603 */
[----:B------:R-:W2:Y:S01]  /*28e70*/  LDC R25, c[0x0][0x648] ;  /* 0x00019200ff197b82 */ /* 0x000ea20000000800 */
[-C--:B---3--:R-:W-:Y:S02]  /*28e80*/  SHF.L.U32 R4, R5, R24.reuse, RZ ;  /* 0x0000001805047219 */ /* 0x088fe400000006ff */
[--C-:B------:R-:W-:Y:S02]  /*28e90*/  SHF.R.U64 R14, R10, R24, R3.reuse ;  /* 0x000000180a0e7219 */ /* 0x100fe40000001203 */
[----:B------:R-:W-:Y:S02]  /*28ea0*/  LOP3.LUT R23, RZ, R4, RZ, 0x33, !PT ;  /* 0x00000004ff177212 */ /* 0x000fe400078e33ff */
[-C--:B------:R-:W-:Y:S01]  /*28eb0*/  SHF.R.U32.HI R5, RZ, R24.reuse, R3 ;  /* 0x00000018ff057219 */ /* 0x080fe20000011603 */
[----:B------:R-:W3:Y:S01]  /*28ec0*/  LDC R28, c[0x0][0x638] ;  /* 0x00018e00ff1c7b82 */ /* 0x000ee20000000800 */
[----:B------:R-:W-:Y:S01]  /*28ed0*/  SHF.L.U32 R172, R7, R24, RZ ;  /* 0x0000001807ac7219 */ /* 0x000fe200000006ff */
[----:B------:R-:W-:-:S06]  /*28ee0*/  IMAD.MOV.U32 R4, RZ, RZ, R14 ;  /* 0x000000ffff047224 */ /* 0x000fcc00078e000e */
[----:B------:R-:W0:Y:S01]  /*28ef0*/  LDC R29, c[0x0][0x610] ;  /* 0x00018400ff1d7b82 */ /* 0x000e220000000800 */
[----:B----4-:R-:W-:Y:S05]  /*28f00*/  @!P0 BRA `(.L_x_1056) ;  /* 0x0000000000288947 */ /* 0x010fea0003800000 */
        /* <DEDUP_REMOVED lines=10> */
.L_x_1056:
[----:B------:R-:W4:Y:S01]  /*28fb0*/  LDC R3, c[0x0][0x65c] ;  /* 0x00019700ff037b82 */ /* 0x000f220000000800 */
[----:B0-2---:R-:W-:Y:S01]  /*28fc0*/  SHF.R.U64 R0, R4, R25, R5 ;  /* 0x0000001904007219 */ /* 0x005fe20000001205 */
[----:B------:R-:W-:Y:S01]  /*28fd0*/  VIADD R7, R20, 0xffffffff ;  /* 0xffffffff14077836 */ /* 0x000fe20000000000 */
[----:B------:R-:W-:Y:S01]  /*28fe0*/  LOP3.LUT R5, R10, R23, RZ, 0xc0, !PT ;  /* 0x000000170a057212 */ /* 0x000fe200078ec0ff */
[----:B------:R-:W-:Y:S02]  /*28ff0*/  IMAD.MOV R13, RZ, RZ, -R13 ;  /* 0x000000ffff0d7224 */ /* 0x000fe400078e0a0d */
[----:B------:R-:W-:Y:S02]  /*29000*/  IMAD.MOV.U32 R4, RZ, RZ, 0x1 ;  /* 0x00000001ff047424 */ /* 0x000fe400078e00ff */
[----:B------:R-:W-:Y:S01]  /*29010*/  IMAD R172, R172, R0, R5 ;  /* 0x00000000acac7224 */ /* 0x000fe200078e0205 */
[----:B------:R-:W-:Y:S02]  /*29020*/  LOP3.LUT R5, R12, R7, RZ, 0xc0, !PT ;  /* 0x000000070c057212 */ /* 0x000fe400078ec0ff */
[----:B----4-:R-:W-:Y:S01]  /*29030*/  ISETP.NE.AND P0, PT, R3, 0x1, PT ;  /* 0x000000010300780c */ /* 0x010fe20003f05270 */
[----:B------:R-:W-:-:S04]  /*29040*/  IMAD.MOV R3, RZ, RZ, -R0 ;  /* 0x000000ffff037224 */ /* 0x000fc800078e0a00 */
[----:B---3--:R-:W-:-:S04]  /*29050*/  IMAD R0, R3, R28, R14 ;  /* 0x0000001c03007224 */ /* 0x008fc800078e020e */
[----:B------:R-:W-:Y:S01]  /*29060*/  IMAD R3, R0, R20, R5 ;  /* 0x0000001400037224 */ /* 0x000fe200078e0205 */
[----:B------:R-:W-:-:S03]  /*29070*/  PRMT R0, R4, 0x7610, R0 ;  /* 0x0000761004007816 */ /* 0x000fc60000000000 */
[----:B-1----:R-:W-:-:S04]  /*29080*/  @P0 IMAD R21, R15, R13, R22 ;  /* 0x0000000d0f150224 */ /* 0x002fc800078e0216 */
[----:B------:R-:W-:-:S05]  /*29090*/  IMAD R172, R172, R29, R21 ;  /* 0x0000001dacac7224 */ /* 0x000fca00078e0215 */
[----:B------:R-:W-:Y:S02]  /*290a0*/  SEL R23, R3, R172, !P0 ;  /* 0x000000ac03177207 */ /* 0x000fe40004000000 */
[----:B------:R-:W-:-:S07]  /*290b0*/  SEL R172, R172, R3, !P0 ;  /* 0x00000003acac7207 */ /* 0x000fce0004000000 */
.L_x_1054:
[----:B------:R-:W-:Y:S01]  /*290c0*/  LOP3.LUT P0, RZ, R0, 0xff, RZ, 0xc0, !PT ;  /* 0x000000ff00ff7812 */ /* 0x000fe2000780c0ff */
[----:B------:R-:W-:-:S12]  /*290d0*/  IMAD.MOV.U32 R22, RZ, RZ, R172 ;  /* 0x000000ffff167224 */ /* 0x000fd800078e00ac */
[----:B------:R-:W-:Y:S05]  /*290e0*/  @P0 BRA `(.L_x_1057) ;  /* 0xfffffd8000980947 */ /* 0x000fea000383ffff */
[----:B------:R-:W-:Y:S05]  /*290f0*/  EXIT ;  /* 0x000000000000794d */ /* 0x000fea0003800000 */
.L_x_8:
[----:B------:R-:W2:Y:S01]  /*29100*/  LDL R17, [R1+0x608] ;  /* 0x0006080001117983 */ /* 0x000ea20000100800 */
[----:B------:R-:W-:-:S03]  /*29110*/  ULDC.64 UR4, c[0x0][0x650] ;  /* 0x0001940000047ab9 */ /* 0x000fc60000000a00 */
[----:B------:R-:W3:Y:S01]  /*29120*/  LDL R20, [R1+0x604] ;  /* 0x0006040001147983 */ /* 0x000ee20000100800 */
[----:B------:R-:W-:Y:S01]  /*29130*/  PRMT R8, RZ, 0x7610, R8 ;  /* 0x00007610ff087816 */ /* 0x000fe20000000008 */
[----:B------:R-:W-:Y:S02]  /*29140*/  IMAD.MOV.U32 R3, RZ, RZ, -0x1 ;  /* 0xffffffffff037424 */ /* 0x000fe400078e00ff */
[----:B------:R-:W-:Y:S02]  /*29150*/  IMAD.MOV.U32 R2, RZ, RZ, -0x1 ;  /* 0xffffffffff027424 */ /* 0x000fe400078e00ff */
[----:B------:R-:W-:Y:S01]  /*29160*/  IMAD.MOV.U32 R12, RZ, RZ, -0x1 ;  /* 0xffffffffff0c7424 */ /* 0x000fe200078e00ff */
[----:B--2---:R-:W-:-:S04]  /*29170*/  ISETP.GE.U32.AND P0, PT, R17, UR4, PT ;  /* 0x0000000411007c0c */ /* 0x004fc8000bf06070 */
[----:B---3--:R-:W-:-:S13]  /*29180*/  ISETP.GE.U32.AND.EX P0, PT, R20, UR5, PT, P0 ;  /* 0x0000000514007c0c */ /* 0x008fda000bf06100 */
        /* <DEDUP_REMOVED lines=19> */
.L_x_1059:
[----:B------:R-:W1:Y:S01]  /*292c0*/  LDC.64 R22, c[0x0][0x640] ;  /* 0x00019000ff167b82 */ /* 0x000e620000000a00 */
[-CC-:B------:R-:W-:Y:S01]  /*292d0*/  SHF.R.U64 R15, R10, R16.reuse, R11.reuse ;  /* 0x000000100a0f7219 */ /* 0x180fe2000000120b */
[----:B0-----:R-:W-:Y:S01]  /*292e0*/  IMAD.MOV.U32 R24, RZ, RZ, 0x1 ;  /* 0x00000001ff187424 */ /* 0x001fe200078e00ff */
[----:B------:R-:W-:Y:S02]  /*292f0*/  SHF.R.U32.HI R2, RZ, R16, R11 ;  /* 0x00000010ff027219 */ /* 0x000fe4000001160b */
[----:B------:R-:W-:-:S03]  /*29300*/  IADD3 R9, P0, RZ, -R15, RZ ;  /* 0x8000000fff097210 */ /* 0x000fc60007f1e0ff */
[----:B------:R-:W0:Y:S02]  /*29310*/  LDC R10, c[0x0][0x618] ;  /* 0x00018600ff0a7b82 */ /* 0x000e240000000800 */
[----:B------:R-:W-:Y:S02]  /*29320*/  IMAD.X R3, RZ, RZ, ~R2, P0 ;  /* 0x000000ffff037224 */ /* 0x000fe400000e0e02 */
[----:B------:R-:W-:Y:S02]  /*29330*/  IMAD.MOV.U32 R2, RZ, RZ, R17 ;  /* 0x000000ffff027224 */ /* 0x000fe400078e0011 */
[-C--:B------:R-:W-:Y:S02]  /*29340*/  IMAD R8, R3, R18.reuse, RZ ;  /* 0x0000001203087224 */ /* 0x080fe400078e02ff */
[----:B------:R-:W2:Y:S01]  /*29350*/  LDC R16, c[0x0][0x608] ;  /* 0x00018200ff107b82 */ /* 0x000ea20000000800 */
        /* <DEDUP_REMOVED lines=9> */
[----:B0-----:R-:W-:-:S02]  /*293f0*/  SHF.R.U64 R12, R2, R10, R3 ;  /* 0x0000000a020c7219 */ /* 0x001fc40000001203 */
[----:B------:R-:W-:-:S04]  /*29400*/  SHF.R.U32.HI R3, RZ, R10, R3 ;  /* 0x0000000aff037219 */ /* 0x000fc80000011603 */
[----:B------:R-:W0:Y:S01]  /*29410*/  LDC R19, c[0x0][0x648] ;  /* 0x00019200ff137b82 */ /* 0x000e220000000800 */
[-CC-:B--2---:R-:W-:Y:S02]  /*29420*/  SHF.R.U64 R17, R12, R16.reuse, R3.reuse ;  /* 0x000000100c117219 */ /* 0x184fe40000001203 */
[----:B------:R-:W-:-:S05]  /*29430*/  SHF.R.U32.HI R2, RZ, R16, R3 ;  /* 0x00000010ff027219 */ /* 0x000fca0000011603 */
[----:B------:R-:W2:Y:S01]  /*29440*/  LDC R20, c[0x0][0x638] ;  /* 0x00018e00ff147b82 */ /* 0x000ea20000000800 */
        /* <DEDUP_REMOVED lines=17> */
.L_x_1060:
[----:B------:R-:W4:Y:S01]  /*29560*/  LDC R8, c[0x0][0x65c] ;  /* 0x00019700ff087b82 */ /* 0x000f220000000800 */
[----:B0-----:R-:W-:Y:S01]  /*29570*/  SHF.R.U64 R3, R2, R19, R3 ;  /* 0x0000001302037219 */ /* 0x001fe20000001203 */
[----:B-1----:R-:W-:Y:S01]  /*29580*/  VIADD R9, R18, 0xffffffff ;  /* 0xffffffff12097836 */ /* 0x002fe20000000000 */
[----:B------:R-:W-:Y:S02]  /*29590*/  SHF.L.U32 R24, R24, R21, RZ ;  /* 0x0000001518187219 */ /* 0x000fe400000006ff */
[----:B------:R-:W-:Y:S01]  /*295a0*/  LOP3.LUT R2, R17, R26, RZ, 0xc0, !PT ;  /* 0x0000001a11027212 */ /* 0x000fe200078ec0ff */
[----:B------:R-:W-:-:S04]  /*295b0*/  IMAD.MOV R5, RZ, RZ, -R3 ;  /* 0x000000ffff057224 */ /* 0x000fc800078e0a03 */
[----:B------:R-:W-:Y:S02]  /*295c0*/  IMAD R3, R24, R3, R2 ;  /* 0x0000000318037224 */ /* 0x000fe400078e0202 */
[----:B--2---:R-:W-:Y:S01]  /*295d0*/  IMAD R2, R5, R20, R16 ;  /* 0x0000001405027224 */ /* 0x004fe200078e0210 */
[----:B----4-:R-:W-:Y:S01]  /*295e0*/  ISETP.NE.AND P0, PT, R8, 0x1, PT ;  /* 0x000000010800780c */ /* 0x010fe20003f05270 */
[----:B------:R-:W-:-:S12]  /*295f0*/  IMAD.MOV.U32 R8, RZ, RZ, 0x1 ;  /* 0x00000001ff087424 */ /* 0x000fd800078e00ff */
[----:B------:R-:W-:Y:S01]  /*29600*/  @P0 IMAD R6, R7, R14, R4 ;  /* 0x0000000e07060224 */ /* 0x000fe200078e0204 */
[----:B------:R-:W-:Y:S01]  /*29610*/  LOP3.LUT R7, R12, R9, RZ, 0xc0, !PT ;  /* 0x000000090c077212 */ /* 0x000fe200078ec0ff */
[----:B------:R-:W-:Y:S02]  /*29620*/  IMAD.MOV.U32 R12, RZ, RZ, R15 ;  /* 0x000000ffff0c7224 */ /* 0x000fe400078e000f */
[----:B---3--:R-:W-:Y:S02]  /*29630*/  IMAD R3, R3, R25, R6 ;  /* 0x0000001903037224 */ /* 0x008fe400078e0206 */
[----:B------:R-:W-:-:S05]  /*29640*/  IMAD R4, R2, R18, R7 ;  /* 0x0000001202047224 */ /* 0x000fca00078e0207 */
[----:B------:R-:W-:Y:S02]  /*29650*/  SEL R2, R4, R3, !P0 ;  /* 0x0000000304027207 */ /* 0x000fe40004000000 */
[----:B------:R-:W-:-:S07]  /*29660*/  SEL R3, R3, R4, !P0 ;  /* 0x0000000403037207 */ /* 0x000fce0004000000 */
.L_x_1058:
[----:B------:R-:W-:-:S08]  /*29670*/  NOP ;  /* 0x0000000000007918 */ /* 0x000fd00000000000 */
[----:B0-----:R-:W0:-:S00]  /*29680*/  USETMAXREG.DEALLOC.CTAPOOL 0x18 ;  /* 0x00000018000079c8 */ /* 0x001e0000080e0500 */
[----:B0-----:R-:W-:-:S13]  /*29690*/  ISETP.NE.AND P0, PT, R0, RZ, PT ;  /* 0x000000ff0000720c */ /* 0x001fda0003f05270 */
[----:B------:R-:W-:Y:S05]  /*296a0*/  @P0 EXIT ;  /* 0x000000000000094d */ /* 0x000fea0003800000 */
[----:B------:R-:W-:Y:S01]  /*296b0*/  LOP3.LUT P0, RZ, R8, 0xff, RZ, 0xc0, !PT ;  /* 0x000000ff08ff7812 */ /* 0x000fe2000780c0ff */
[----:B------:R-:W-:Y:S02]  /*296c0*/  IMAD.MOV.U32 R0, RZ, RZ, 0x1 ;  /* 0x00000001ff007424 */ /* 0x000fe400078e00ff */
[----:B------:R-:W-:-:S10]  /*296d0*/  IMAD.MOV.U32 R8, RZ, RZ, RZ ;  /* 0x000000ffff087224 */ /* 0x000fd400078e00ff */
[----:B------:R-:W-:Y:S05]  /*296e0*/  @!P0 BRA `(.L_x_1061) ;  /* 0x0000000c005c8947 */ /* 0x000fea0003800000 */
[----:B------:R-:W2:Y:S01]  /*296f0*/  LDL R4, [R1+0x600] ;  /* 0x0006000001047983 */ /* 0x000ea20000100800 */
[----:B------:R-:W0:Y:S01]  /*29700*/  LDC R0, c[0x0][0x28c] ;  /* 0x0000a300ff007b82 */ /* 0x000e220000000800 */
[----:B------:R-:W-:Y:S01]  /*29710*/  ULDC UR5, c[0x0][0x600] ;  /* 0x0001800000057ab9 */ /* 0x000fe20000000800 */
[----:B------:R-:W-:Y:S01]  /*29720*/  ULDC UR4, c[0x0][0xc] ;  /* 0x0000030000047ab9 */ /* 0x000fe20000000800 */
[----:B------:R-:W1:Y:S01]  /*29730*/  S2R R11, SR_CgaCtaId ;  /* 0x00000000000b7919 */ /* 0x000e620000008800 */
[----:B------:R-:W-:Y:S01]  /*29740*/  UIADD3 UR16, UR5, -0x1, URZ ;  /* 0xffffffff05107890 */ /* 0x000fe2000fffe03f */
[----:B------:R-:W-:Y:S01]  /*29750*/  BSSY B0, `(.L_x_1061) ;  /* 0x00000d0000007945 */ /* 0x000fe20003800000 */
[----:B------:R-:W-:Y:S01]  /*29760*/  ULDC UR6, c[0x0][0x658] ;  /* 0x0001960000067ab9 */ /* 0x000fe20000000800 */
[----:B------:R-:W-:Y:S01]  /*29770*/  ULDC UR5, c[0x0][0x10] ;  /* 0x0000040000057ab9 */ /* 0x000fe20000000800 */
[----:B------:R-:W-:Y:S01]  /*29780*/  UMOV UR7, 0xffffffff ;  /* 0xffffffff00077882 */ /* 0x000fe20000000000 */
[----:B------:R-:W-:Y:S01]  /*29790*/  UMOV UR8, 0x1 ;  /* 0x0000000100087882 */ /* 0x000fe20000000000 */
[----:B------:R-:W-:Y:S01]  /*297a0*/  UIMAD.WIDE.U32 UR4, UR4, UR5, URZ ;  /* 0x00000005040472a5 */ /* 0x000fe2000f8e003f */
[----:B------:R-:W-:Y:S01]  /*297b0*/  IMAD.MOV.U32 R10, RZ, RZ, 0x1 ;  /* 0x00000001ff0a7424 */ /* 0x000fe200078e00ff */
[----:B------:R-:W-:Y:S01]  /*297c0*/  USHF.L.U32 UR7, UR7, UR6, URZ ;  /* 0x0000000607077299 */ /* 0x000fe2000800063f */
[----:B------:R-:W-:Y:S01]  /*297d0*/  IMAD.MOV.U32 R8, RZ, RZ, RZ ;  /* 0x000000ffff087224 */ /* 0x000fe200078e00ff */
[----:B------:R-:W-:-:S02]  /*297e0*/  USHF.L.U32 UR18, UR8, UR6, URZ ;  /* 0x0000000608127299 */ /* 0x000fc4000800063f */
[----:B------:R-:W-:Y:S01]  /*297f0*/  ULOP3.LUT UR17, URZ, UR7, URZ, 0x33, !UPT ;  /* 0x000000073f117292 */ /* 0x000fe2000f8e333f */
[----:B------:R-:W-:Y:S01]  /*29800*/  ULDC UR6, c[0x0][0x14] ;  /* 0x0000050000067ab9 */ /* 0x000fe20000000800 */
[----:B------:R-:W-:Y:S01]  /*29810*/  ULDC.64 UR22, c[0x0][0x198] ;  /* 0x0000660000167ab9 */ /* 0x000fe20000000a00 */
[----:B------:R-:W-:Y:S02]  /*29820*/  UIMAD.WIDE.U32 UR20, UR4, UR6, URZ ;  /* 0x00000006041472a5 */ /* 0x000fe4000f8e003f */
[----:B------:R-:W-:Y:S01]  /*29830*/  UIMAD UR13, UR5, UR6, URZ ;  /* 0x00000006050d72a4 */ /* 0x000fe2000f8e023f */
[----:B0-----:R-:W-:-:S03]  /*29840*/  VIADD R0, R0, 0xf ;  /* 0x0000000f00007836 */ /* 0x001fc60000000000 */
[----:B------:R-:W-:Y:S02]  /*29850*/  UIADD3 UR13, UR21, UR13, URZ ;  /* 0x0000000d150d7290 */ /* 0x000fe4000fffe03f */
[----:B------:R-:W-:-:S04]  /*29860*/  SHF.R.S32.HI R5, RZ, 0x1f, R0 ;  /* 0x0000001fff057819 */ /* 0x000fc80000011400 */
[----:B------:R-:W-:Y:S01]  /*29870*/  LEA.HI R5, R5, R0, RZ, 0x4 ;  /* 0x0000000005057211 */ /* 0x000fe200078f20ff */
[----:B------:R-:W-:Y:S02]  /*29880*/  IMAD.MOV.U32 R0, RZ, RZ, 0x1 ;  /* 0x00000001ff007424 */ /* 0x000fe400078e00ff */
[C---:B-1----:R-:W-:Y:S01]  /*29890*/  IMAD.SHL.U32 R17, R11.reuse, 0x100, RZ ;  /* 0x000001000b117824 */ /* 0x042fe200078e00ff */
[----:B------:R-:W-:Y:S01]  /*298a0*/  SHF.R.S32.HI R6, RZ, 0x4, R5 ;  /* 0x00000004ff067819 */ /* 0x000fe20000011405 */
[----:B------:R-:W-:-:S03]  /*298b0*/  IMAD.SHL.U32 R11, R11, 0x1000, RZ ;  /* 0x000010000b0b7824 */ /* 0x000fc600078e00ff */
[----:B------:R-:W-:Y:S01]  /*298c0*/  LOP3.LUT R17, R17, 0x100, RZ, 0xc0, !PT ;  /* 0x0000010011117812 */ /* 0x000fe200078ec0ff */
[----:B------:R-:W-:Y:S01]  /*298d0*/  VIADD R18, R6, 0x1 ;  /* 0x0000000106127836 */ /* 0x000fe20000000000 */
[----:B------:R-:W-:Y:S02]  /*298e0*/  LOP3.LUT R11, R11, 0x1000, RZ, 0xc0, !PT ;  /* 0x000010000b0b7812 */ /* 0x000fe400078ec0ff */
[----:B--2---:R-:W-:-:S07]  /*298f0*/  LOP3.LUT R7, R4, 0x2, RZ, 0xfc, !PT ;  /* 0x0000000204077812 */ /* 0x004fce00078efcff */
.L_x_1072:
[----:B------:R-:W-:-:S03]  /*29900*/  UMOV UR4, 0xffffffff ;  /* 0xffffffff00047882 */ /* 0x000fc60000000000 */
[----:B------:R-:W-:Y:S05]  /*29910*/  BRA.DIV UR4, `(.L_x_1062) ;  /* 0x0000001204987947 */ /* 0x000fea000b800000 */
[----:B------:R-:W-:-:S13]  /*29920*/  ELECT P6, URZ, PT ;  /* 0x00000000003f782f */ /* 0x000fda00038c0000 */
.L_x_1089:
[----:B------:R-:W0:Y:S01]  /*29930*/  LDC R4, c[0x0][0x28c] ;  /* 0x0000a300ff047b82 */ /* 0x000e220000000800 */
[----:B------:R-:W-:Y:S01]  /*29940*/  BSSY B1, `(.L_x_1063) ;  /* 0x0000039000017945 */ /* 0x000fe20003800000 */
[----:B0-----:R-:W-:-:S13]  /*29950*/  ISETP.LT.OR P6, PT, R4, 0x1, !P6 ;  /* 0x000000010400780c */ /* 0x001fda00077c1670 */
[----:B------:R-:W-:Y:S05]  /*29960*/  @P6 BRA `(.L_x_1064) ;  /* 0x0000000000d86947 */ /* 0x000fea0003800000 */
[----:B------:R-:W-:Y:S02]  /*29970*/  IMAD R2, R2, 0x200, R17 ;  /* 0x0000020002027824 */ /* 0x000fe400078e0211 */
[----:B------:R-:W-:Y:S02]  /*29980*/  IMAD R3, R3, 0xc0, RZ ;  /* 0x000000c003037824 */ /* 0x000fe400078e02ff */
[----:B------:R-:W-:Y:S02]  /*29990*/  IMAD.MOV.U32 R4, RZ, RZ, RZ ;  /* 0x000000ffff047224 */ /* 0x000fe400078e00ff */
[----:B------:R-:W-:Y:S02]  /*299a0*/  IMAD.MOV.U32 R5, RZ, RZ, R18 ;  /* 0x000000ffff057224 */ /* 0x000fe400078e0012 */
[----:B------:R-:W-:Y:S02]  /*299b0*/  IMAD.MOV.U32 R9, RZ, RZ, R0 ;  /* 0x000000ffff097224 */ /* 0x000fe400078e0000 */
[----:B------:R-:W-:-:S07]  /*299c0*/  IMAD.MOV.U32 R13, RZ, RZ, R8 ;  /* 0x000000ffff0d7224 */ /* 0x000fce00078e0008 */
.L_x_1067:
[----:B------:R-:W0:Y:S01]  /*299d0*/  S2R R14, SR_CgaCtaId ;  /* 0x00000000000e7919 */ /* 0x000e220000008800 */
[----:B------:R-:W-:Y:S02]  /*299e0*/  MOV R15, 0x400 ;  /* 0x00000400000f7802 */ /* 0x000fe40000000f00 */
[----:B------:R-:W-:Y:S02]  /*299f0*/  SHF.L.U32 R16, R9, 0x1f, RZ ;  /* 0x0000001f09107819 */ /* 0x000fe400000006ff */
[----:B0-----:R-:W-:-:S05]  /*29a00*/  LEA R14, R14, R15, 0x18 ;  /* 0x0000000f0e0e7211 */ /* 0x001fca00078ec0ff */
[----:B------:R-:W-:-:S04]  /*29a10*/  IMAD R15, R13, 0x8, R14 ;  /* 0x000000080d0f7824 */ /* 0x000fc800078e020e */
[----:B------:R-:W0:Y:S02]  /*29a20*/  SYNCS.PHASECHK.TRANS64.TRYWAIT P0, [R15+URZ+0x50], R16 ;  /* 0x000050100f0075a7 */ /* 0x000e24000800017f */
[----:B0-----:R-:W-:Y:S05]  /*29a30*/  @!P0 BRA `(.L_x_1065) ;  /* 0x0000001000708947 */ /* 0x001fea0003800000 */
.L_x_1090:
[----:B------:R-:W1:Y:S02]  /*29a40*/  S2R R19, SR_TID.X ;  /* 0x0000000000137919 */ /* 0x000e640000002100 */
[----:B-1----:R-:W-:-:S13]  /*29a50*/  LOP3.LUT P0, RZ, R19, 0x7f, RZ, 0xc0, !PT ;  /* 0x0000007f13ff7812 */ /* 0x002fda000780c0ff */
[----:B0-----:R-:W0:Y:S02]  /*29a60*/  @!P0 LDC R16, c[0x0][0x500] ;  /* 0x00014000ff108b82 */ /* 0x001e240000000800 */
[----:B0-----:R0:W-:Y:S02]  /*29a70*/  @!P0 SYNCS.ARRIVE.TRANS64 RZ, [R15+URZ], R16 ;  /* 0x000000100fff89a7 */ /* 0x0011e4000800003f */
[----:B0-----:R-:W-:-:S04]  /*29a80*/  PRMT R16, R7, 0x9910, RZ ;  /* 0x0000991007107816 */ /* 0x001fc800000000ff */
[----:B------:R-:W-:-:S13]  /*29a90*/  ISETP.NE.AND P0, PT, R16, 0x2, PT ;  /* 0x000000021000780c */ /* 0x000fda0003f05270 */
[----:B------:R-:W-:Y:S05]  /*29aa0*/  @P0 BRA `(.L_x_1066) ;  /* 0x0000000000040947 */ /* 0x000fea0003800000 */
[----:B------:R-:W-:Y:S01]  /*29ab0*/  BPT.TRAP 0x1 ;  /* 0x000000040000795c */ /* 0x000fe20000300000 */
.L_x_1066:
[----:B------:R-:W-:Y:S01]  /*29ac0*/  R2UR UR9, R15 ;  /* 0x000000000f0972ca */ /* 0x000fe200000e0000 */
[--C-:B------:R-:W-:Y:S01]  /*29ad0*/  IMAD R15, R13, 0x1800, R14.reuse ;  /* 0x000018000d0f7824 */ /* 0x100fe200078e020e */
[----:B------:R-:W-:Y:S01]  /*29ae0*/  UIADD3 UR4, UP0, UR22, 0xf0, URZ ;  /* 0x000000f016047890 */ /* 0x000fe2000ff1e03f */
[----:B------:R-:W-:Y:S01]  /*29af0*/  VIADD R5, R5, 0xffffffff ;  /* 0xffffffff05057836 */ /* 0x000fe20000000000 */
[----:B------:R-:W-:Y:S01]  /*29b00*/  R2UR UR11, R3 ;  /* 0x00000000030b72ca */ /* 0x000fe200000e0000 */
[----:B------:R-:W-:Y:S01]  /*29b10*/  UIADD3 UR24, UP1, UR22, 0x1f0, URZ ;  /* 0x000001f016187890 */ /* 0x000fe2000ff3e03f */
[----:B------:R-:W-:Y:S01]  /*29b20*/  R2UR UR5, R15 ;  /* 0x000000000f0572ca */ /* 0x000fe200000e0000 */
[C---:B------:R-:W-:Y:S01]  /*29b30*/  IMAD R15, R13.reuse, 0x2000, R11 ;  /* 0x000020000d0f7824 */ /* 0x040fe200078e020b */
[----:B------:R-:W-:Y:S01]  /*29b40*/  R2UR UR10, R4 ;  /* 0x00000000040a72ca */ /* 0x000fe200000e0000 */
[----:B------:R-:W-:Y:S01]  /*29b50*/  VIADD R13, R13, 0x1 ;  /* 0x000000010d0d7836 */ /* 0x000fe20000000000 */
[----:B------:R-:W-:Y:S01]  /*29b60*/  R2UR UR12, R12 ;  /* 0x000000000c0c72ca */ /* 0x000fe200000e0000 */
[----:B------:R-:W-:Y:S01]  /*29b70*/  IMAD R15, R15, 0x2, R14 ;  /* 0x000000020f0f7824 */ /* 0x000fe200078e020e */
[----:B------:R-:W-:Y:S01]  /*29b80*/  R2UR UR19, R2 ;  /* 0x00000000021372ca */ /* 0x000fe200000e0000 */
[----:B------:R-:W-:Y:S01]  /*29b90*/  UIADD3.X UR25, URZ, UR23, URZ, UP1, !UPT ;  /* 0x000000173f197290 */ /* 0x000fe20008ffe43f */
[----:B------:R-:W-:Y:S01]  /*29ba0*/  ISETP.GT.AND P1, PT, R5, 0x1, PT ;  /* 0x000000010500780c */ /* 0x000fe20003f24270 */
[----:B------:R-:W-:Y:S01]  /*29bb0*/  UMOV UR6, 0x0 ;  /* 0x0000000000067882 */ /* 0x000fe20000000000 */
[----:B------:R-:W-:Y:S01]  /*29bc0*/  R2UR UR8, R15 ;  /* 0x000000000f0872ca */ /* 0x000fe200000e0000 */
[----:B------:R-:W-:Y:S01]  /*29bd0*/  UMOV UR7, 0x10000000 ;  /* 0x1000000000077882 */ /* 0x000fe20000000000 */
[C---:B------:R-:W-:Y:S01]  /*29be0*/  ISETP.NE.AND P0, PT, R13.reuse, 0xa, PT ;  /* 0x0000000a0d00780c */ /* 0x040fe20003f05270 */
[----:B------:R-:W-:Y:S01]  /*29bf0*/  UIADD3 UR14, UR5, 0x180, URZ ;  /* 0x00000180050e7890 */ /* 0x000fe2000fffe03f */
[----:B------:R-:W-:Y:S01]  /*29c00*/  VIADD R4, R4, 0x10 ;  /* 0x0000001004047836 */ /* 0x000fe20000000000 */
[----:B------:R-:W-:Y:S01]  /*29c10*/  UIADD3.X UR5, URZ, UR23, URZ, UP0, !UPT ;  /* 0x000000173f057290 */ /* 0x000fe200087fe43f */
[----:B------:R-:W-:Y:S01]  /*29c20*/  SEL R14, RZ, 0x1, P0 ;  /* 0x00000001ff0e7807 */ /* 0x000fe20000000000 */
[----:B------:R-:W-:Y:S01]  /*29c30*/  UMOV UR26, 0x30000 ;  /* 0x00030000001a7882 */ /* 0x000fe20000000000 */
[----:B------:R-:W-:-:S02]  /*29c40*/  SEL R13, R13, RZ, P0 ;  /* 0x000000ff0d0d7207 */ /* 0x000fc40000000000 */
[----:B------:R-:W-:-:S03]  /*29c50*/  LOP3.LUT R9, R9, R14, RZ, 0x3c, !PT ;  /* 0x0000000e09097212 */ /* 0x000fc600078e3cff */
[----:B------:R-:W-:-:S03]  /*29c60*/  UIADD3 UR15, UR8, 0xf180, URZ ;  /* 0x0000f180080f7890 */ /* 0x000fc6000fffe03f */
[----:B------:R-:W-:Y:S02]  /*29c70*/  UMOV UR8, UR14 ;  /* 0x0000000e00087c82 */ /* 0x000fe40008000000 */
[----:B------:R0:W-:Y:S02]  /*29c80*/  UTMALDG.3D [UR8], [UR4], desc[UR6] ;  /* 0x00000608040075b4 */ /* 0x0001e40008011000 */
[----:B0-----:R-:W-:Y:S01]  /*29c90*/  UMOV UR8, UR15 ;  /* 0x0000000f00087c82 */ /* 0x001fe20008000000 */
[----:B------:R-:W-:Y:S02]  /*29ca0*/  UMOV UR11, UR19 ;  /* 0x00000013000b7c82 */ /* 0x000fe40008000000 */
[----:B------:R0:W-:Y:S02]  /*29cb0*/  UTMALDG.3D.MULTICAST [UR8], [UR24], UR26, desc[UR6] ;  /* 0x00000608180073b4 */ /* 0x0001e4000801181a */
[----:B0-----:R-:W-:Y:S05]  /*29cc0*/  @P1 BRA `(.L_x_1067) ;  /* 0xfffffffc00401947 */ /* 0x001fea000383ffff */
.L_x_1064:
[----:B------:R-:W-:Y:S05]  /*29cd0*/  BSYNC B1 ;  /* 0x0000000000017941 */ /* 0x000fea0003800000 */
.L_x_1063:
[----:B------:R-:W2:Y:S01]  /*29ce0*/  LDL.LU R15, [R1+0x604] ;  /* 0x00060400010f7983 */ /* 0x000ea20000300800 */
[----:B------:R-:W-:Y:S01]  /*29cf0*/  LOP3.LUT P0, RZ, R10, 0xff, RZ, 0xc0, !PT ;  /* 0x000000ff0aff7812 */ /* 0x000fe2000780c0ff */
[C---:B------:R-:W-:Y:S01]  /*29d00*/  IMAD.IADD R8, R6.reuse, 0x1, R8 ;  /* 0x0000000106087824 */ /* 0x040fe200078e0208 */
[----:B------:R-:W-:Y:S01]  /*29d10*/  ULDC.64 UR4, c[0x0][0x650] ;  /* 0x0001940000047ab9 */ /* 0x000fe20000000a00 */
[----:B------:R-:W3:Y:S01]  /*29d20*/  LDL.LU R14, [R1+0x608] ;  /* 0x00060800010e7983 */ /* 0x000ee20000300800 */
[----:B------:R-:W-:Y:S01]  /*29d30*/  ISETP.GE.U32.AND P1, PT, R6, 0xa, PT ;  /* 0x0000000a0600780c */ /* 0x000fe20003f26070 */
[----:B------:R-:W-:Y:S01]  /*29d40*/  BSSY B1, `(.L_x_1068) ;  /* 0x000006e000017945 */ /* 0x000fe20003800000 */
[----:B------:R-:W-:Y:S01]  /*29d50*/  IMAD.MOV.U32 R12, RZ, RZ, -0x1 ;  /* 0xffffffffff0c7424 */ /* 0x000fe200078e00ff */
[----:B------:R-:W-:Y:S02]  /*29d60*/  PRMT R4, RZ, 0x7610, R4 ;  /* 0x00007610ff047816 */ /* 0x000fe40000000004 */
[----:B------:R-:W-:-:S04]  /*29d70*/  PRMT R10, RZ, 0x7610, R10 ;  /* 0x00007610ff0a7816 */ /* 0x000fc8000000000a */
[----:B------:R-:W0:Y:S01]  /*29d80*/  @P0 S2R R3, SR_CgaCtaId ;  /* 0x0000000000030919 */ /* 0x000e220000008800 */
[----:B------:R-:W-:-:S04]  /*29d90*/  @P0 MOV R2, 0x400 ;  /* 0x0000040000020802 */ /* 0x000fc80000000f00 */
[----:B0-----:R-:W-:-:S04]  /*29da0*/  @P0 LEA R2, R3, R2, 0x18 ;  /* 0x0000000203020211 */ /* 0x001fc800078ec0ff */
[----:B------:R0:W-:Y:S01]  /*29db0*/  @P0 SYNCS.ARRIVE.TRANS64.A1T0 RZ, [R2+URZ+0xb8], RZ ;  /* 0x0000b8ff02ff09a7 */ /* 0x0001e2000810003f */
[----:B------:R-:W-:-:S04]  /*29dc0*/  ISETP.GT.U32.AND P0, PT, R8, 0x9, PT ;  /* 0x000000090800780c */ /* 0x000fc80003f04070 */
[----:B------:R-:W-:Y:S01]  /*29dd0*/  ISETP.LT.U32.AND P0, PT, R6, 0xa, P0 ;  /* 0x0000000a0600780c */ /* 0x000fe20000701070 */
[----:B0-----:R-:W-:-:S04]  /*29de0*/  IMAD.WIDE.U32 R2, R8, -0x33333333, RZ ;  /* 0xcccccccd08027825 */ /* 0x001fc800078e00ff */
[----:B------:R-:W-:Y:S01]  /*29df0*/  IMAD.MOV.U32 R2, RZ, RZ, -0x1 ;  /* 0xffffffffff027424 */ /* 0x000fe200078e00ff */
[----:B------:R-:W-:Y:S02]  /*29e00*/  SHF.R.U32.HI R5, RZ, 0x3, R3 ;  /* 0x00000003ff057819 */ /* 0x000fe40000011603 */
[----:B------:R-:W-:-:S03]  /*29e10*/  SEL R3, RZ, 0x1, !P0 ;  /* 0x00000001ff037807 */ /* 0x000fc60004000000 */
[----:B------:R-:W-:Y:S01]  /*29e20*/  IMAD R8, R5, -0xa, R8 ;  /* 0xfffffff605087824 */ /* 0x000fe200078e0208 */
[----:B------:R-:W-:Y:S01]  /*29e30*/  LOP3.LUT R0, R0, R3, RZ, 0x3c, !PT ;  /* 0x0000000300007212 */ /* 0x000fe200078e3cff */
[----:B------:R-:W-:-:S03]  /*29e40*/  IMAD.MOV.U32 R3, RZ, RZ, -0x1 ;  /* 0xffffffffff037424 */ /* 0x000fc600078e00ff */
[----:B------:R-:W-:Y:S02]  /*29e50*/  @P1 LOP3.LUT R0, R0, 0x1, R5, 0x78, !PT ;  /* 0x0000000100001812 */ /* 0x000fe400078e7805 */
[----:B---3--:R-:W-:-:S04]  /*29e60*/  IADD3 R14, P0, R14, UR20, RZ ;  /* 0x000000140e0e7c10 */ /* 0x008fc8000ff1e0ff */
[----:B--2---:R-:W-:Y:S01]  /*29e70*/  IADD3.X R15, R15, UR13, RZ, P0, !PT ;  /* 0x0000000d0f0f7c10 */ /* 0x004fe200087fe4ff */
[----:B------:R0:W-:Y:S01]  /*29e80*/  STL [R1+0x608], R14 ;  /* 0x0006080e01007387 */ /* 0x0001e20000100800 */
[----:B------:R-:W-:-:S03]  /*29e90*/  ISETP.GE.U32.AND P0, PT, R14, UR4, PT ;  /* 0x000000040e007c0c */ /* 0x000fc6000bf06070 */
[----:B------:R0:W-:Y:S01]  /*29ea0*/  STL [R1+0x604], R15 ;  /* 0x0006040f01007387 */ /* 0x0001e20000100800 */
[----:B------:R-:W-:-:S13]  /*29eb0*/  ISETP.GE.U32.AND.EX P0, PT, R15, UR5, PT, P0 ;  /* 0x000000050f007c0c */ /* 0x000fda000bf06100 */
[----:B0-----:R-:W-:Y:S05]  /*29ec0*/  @P0 BRA `(.L_x_1069) ;  /* 0x0000000400540947 */ /* 0x001fea0003800000 */
[----:B------:R-:W0:Y:S01]  /*29ed0*/  S2R R9, SR_CTAID.X ;  /* 0x0000000000097919 */ /* 0x000e220000002500 */
[----:B------:R-:W1:Y:S01]  /*29ee0*/  LDC R16, c[0x0][0x65c] ;  /* 0x00019700ff107b82 */ /* 0x000e620000000800 */
[----:B------:R-:W-:Y:S01]  /*29ef0*/  ULDC UR4, c[0x0][0x150] ;  /* 0x0000540000047ab9 */ /* 0x000fe20000000800 */
[----:B------:R-:W-:Y:S01]  /*29f00*/  ULDC UR7, c[0x0][0x630] ;  /* 0x00018c0000077ab9 */ /* 0x000fe20000000800 */
[----:B------:R-:W2:Y:S05]  /*29f10*/  S2R R2, SR_CTAID.Y ;  /* 0x0000000000027919 */ /* 0x000eaa0000002600 */
[----:B------:R-:W3:Y:S01]  /*29f20*/  LDC R4, c[0x0][0x144] ;  /* 0x00005100ff047b82 */ /* 0x000ee20000000800 */
[----:B-1----:R-:W-:-:S02]  /*29f30*/  ISETP.NE.AND P2, PT, R16, 0x1, PT ;  /* 0x000000011000780c */ /* 0x002fc40003f45270 */
[----:B0-----:R-:W-:-:S05]  /*29f40*/  I2FP.F32.U32 R3, R9 ;  /* 0x0000000900037245 */ /* 0x001fca0000201000 */
[----:B------:R-:W-:Y:S01]  /*29f50*/  FMUL R5, R3, UR4 ;  /* 0x0000000403057c20 */ /* 0x000fe20008400000 */
[----:B--2---:R-:W-:Y:S01]  /*29f60*/  I2FP.F32.U32 R3, R2 ;  /* 0x0000000200037245 */ /* 0x004fe20000201000 */
[----:B------:R-:W-:-:S04]  /*29f70*/  ULDC UR4, c[0x0][0x154] ;  /* 0x0000550000047ab9 */ /* 0x000fc80000000800 */
[----:B------:R-:W-:Y:S01]  /*29f80*/  FMUL R13, R3, UR4 ;  /* 0x00000004030d7c20 */ /* 0x000fe20008400000 */
[----:B------:R-:W0:Y:S01]  /*29f90*/  F2I.U32.TRUNC.NTZ R5, R5 ;  /* 0x0000000500057305 */ /* 0x000e22000020f000 */
[----:B------:R-:W1:Y:S01]  /*29fa0*/  LDC R3, c[0x0][0x148] ;  /* 0x00005200ff037b82 */ /* 0x000e620000000800 */
[----:B------:R-:W-:Y:S02]  /*29fb0*/  ULDC.64 UR4, c[0x0][0x628] ;  /* 0x00018a0000047ab9 */ /* 0x000fe40000000a00 */
[----:B------:R-:W-:-:S04]  /*29fc0*/  ISETP.NE.U32.AND P0, PT, RZ, UR4, PT ;  /* 0x00000004ff007c0c */ /* 0x000fc8000bf05070 */
[----:B------:R-:W2:Y:S01]  /*29fd0*/  F2I.U32.TRUNC.NTZ R13, R13 ;  /* 0x0000000d000d7305 */ /* 0x000ea2000020f000 */
[----:B------:R-:W-:Y:S01]  /*29fe0*/  ISETP.NE.AND.EX P0, PT, RZ, UR5, PT, P0 ;  /* 0x00000005ff007c0c */ /* 0x000fe2000bf05300 */
[----:B0-----:R-:W-:-:S04]  /*29ff0*/  IMAD.MOV R12, RZ, RZ, -R5 ;  /* 0x000000ffff0c7224 */ /* 0x001fc800078e0a05 */
[----:B---3--:R-:W-:Y:S02]  /*2a000*/  IMAD R9, R4, R12, R9 ;  /* 0x0000000c04097224 */ /* 0x008fe400078e0209 */
[----:B--2---:R-:W-:-:S04]  /*2a010*/  IMAD.MOV R4, RZ, RZ, -R13 ;  /* 0x000000ffff047224 */ /* 0x004fc800078e0a0d */
[----:B-1----:R-:W-:Y:S02]  /*2a020*/  @P2 IMAD R9, R3, R4, R2 ;  /* 0x0000000403092224 */ /* 0x002fe400078e0202 */
[----:B------:R-:W-:Y:S02]  /*2a030*/  IMAD.MOV.U32 R2, RZ, RZ, R14 ;  /* 0x000000ffff027224 */ /* 0x000fe400078e000e */
[----:B------:R-:W-:Y:S01]  /*2a040*/  IMAD.MOV.U32 R3, RZ, RZ, R15 ;  /* 0x000000ffff037224 */ /* 0x000fe200078e000f */
[----:B------:R-:W-:Y:S06]  /*2a050*/  @!P0 BRA `(.L_x_1070) ;  /* 0x0000000000288947 */ /* 0x000fec0003800000 */
[----:B------:R-:W-:Y:S02]  /*2a060*/  ULDC UR6, c[0x0][0x634] ;  /* 0x00018d0000067ab9 */ /* 0x000fe40000000800 */
[----:B------:R-:W-:-:S05]  /*2a070*/  IADD3 R3, P0, R14, UR6, RZ ;  /* 0x000000060e037c10 */ /* 0x000fca000ff1e0ff */
[----:B------:R-:W-:-:S04]  /*2a080*/  IMAD.X R12, RZ, RZ, R15, P0 ;  /* 0x000000ffff0c7224 */ /* 0x000fc800000e060f */
[----:B------:R-:W-:-:S04]  /*2a090*/  IMAD.WIDE.U32 R4, R12, UR4, RZ ;  /* 0x000000040c047c25 */ /* 0x000fc8000f8e00ff */
[----:B------:R-:W-:-:S04]  /*2a0a0*/  IMAD.WIDE.U32 R4, P0, R3, UR5, R4 ;  /* 0x0000000503047c25 */ /* 0x000fc8000f800004 */
[----:B------:R-:W-:-:S04]  /*2a0b0*/  IMAD.WIDE.U32 R2, R3, UR4, RZ ;  /* 0x0000000403027c25 */ /* 0x000fc8000f8e00ff */
[----:B------:R-:W-:Y:S01]  /*2a0c0*/  IMAD.MOV.U32 R2, RZ, RZ, R5 ;  /* 0x000000ffff027224 */ /* 0x000fe200078e0005 */
[----:B------:R-:W-:Y:S01]  /*2a0d0*/  IADD3 RZ, P1, R3, R4, RZ ;  /* 0x0000000403ff7210 */ /* 0x000fe20007f3e0ff */
[----:B------:R-:W-:-:S04]  /*2a0e0*/  IMAD.X R3, RZ, RZ, RZ, P0 ;  /* 0x000000ffff037224 */ /* 0x000fc800000e06ff */
[----:B------:R-:W-:-:S08]  /*2a0f0*/  IMAD.WIDE.U32.X R2, R12, UR5, R2, P1 ;  /* 0x000000050c027c25 */ /* 0x000fd000088e0402 */
.L_x_1070:
[--C-:B------:R-:W-:Y:S01]  /*2a100*/  SHF.R.U64 R12, R2, UR7, R3.reuse ;  /* 0x00000007020c7c19 */ /* 0x100fe20008001203 */
[----:B------:R-:W-:Y:S01]  /*2a110*/  ULDC.64 UR4, c[0x0][0x620] ;  /* 0x0001880000047ab9 */ /* 0x000fe20000000a00 */
[----:B------:R-:W-:Y:S01]  /*2a120*/  SHF.R.U32.HI R2, RZ, UR7, R3 ;  /* 0x00000007ff027c19 */ /* 0x000fe20008011603 */
[----:B------:R-:W-:Y:S01]  /*2a130*/  IMAD.MOV.U32 R3, RZ, RZ, R15 ;  /* 0x000000ffff037224 */ /* 0x000fe200078e000f */
[----:B------:R-:W-:Y:S01]  /*2a140*/  IADD3 R5, P0, RZ, -R12, RZ ;  /* 0x8000000cff057210 */ /* 0x000fe20007f1e0ff */
[----:B------:R-:W-:-:S04]  /*2a150*/  ULDC.64 UR6, c[0x0][0x640] ;  /* 0x0001900000067ab9 */ /* 0x000fc80000000a00 */
[----:B------:R-:W-:Y:S01]  /*2a160*/  IMAD.X R2, RZ, RZ, ~R2, P0 ;  /* 0x000000ffff027224 */ /* 0x000fe200000e0e02 */
[----:B------:R-:W-:-:S03]  /*2a170*/  ISETP.NE.U32.AND P0, PT, RZ, UR6, PT ;  /* 0x00000006ff007c0c */ /* 0x000fc6000bf05070 */
[----:B------:R-:W-:Y:S01]  /*2a180*/  IMAD R2, R2, UR4, RZ ;  /* 0x0000000402027c24 */ /* 0x000fe2000f8e02ff */
[----:B------:R-:W-:-:S03]  /*2a190*/  ISETP.NE.AND.EX P0, PT, RZ, UR7, PT, P0 ;  /* 0x00000007ff007c0c */ /* 0x000fc6000bf05300 */
[----:B------:R-:W-:Y:S02]  /*2a1a0*/  IMAD R13, R5, UR5, R2 ;  /* 0x00000005050d7c24 */ /* 0x000fe4000f8e0202 */
[----:B------:R-:W-:-:S04]  /*2a1b0*/  IMAD.MOV.U32 R2, RZ, RZ, R14 ;  /* 0x000000ffff027224 */ /* 0x000fc800078e000e */
[----:B------:R-:W-:Y:S01]  /*2a1c0*/  IMAD.WIDE.U32 R2, R5, UR4, R2 ;  /* 0x0000000405027c25 */ /* 0x000fe2000f8e0002 */
[----:B------:R-:W-:-:S03]  /*2a1d0*/  ULDC UR4, c[0x0][0x618] ;  /* 0x0001860000047ab9 */ /* 0x000fc60000000800 */
[----:B------:R-:W-:-:S05]  /*2a1e0*/  IMAD.IADD R3, R3, 0x1, R13 ;  /* 0x0000000103037824 */ /* 0x000fca00078e020d */
[--C-:B------:R-:W-:Y:S02]  /*2a1f0*/  SHF.R.U64 R13, R2, UR4, R3.reuse ;  /* 0x00000004020d7c19 */ /* 0x100fe40008001203 */
[----:B------:R-:W-:Y:S01]  /*2a200*/  SHF.R.U32.HI R2, RZ, UR4, R3 ;  /* 0x00000004ff027c19 */ /* 0x000fe20008011603 */
[----:B------:R-:W-:-:S03]  /*2a210*/  ULDC UR4, c[0x0][0x608] ;  /* 0x0001820000047ab9 */ /* 0x000fc60000000800 */
[--C-:B------:R-:W-:Y:S02]  /*2a220*/  SHF.R.U64 R14, R13, UR4, R2.reuse ;  /* 0x000000040d0e7c19 */ /* 0x100fe40008001202 */
[----:B------:R-:W-:Y:S01]  /*2a230*/  SHF.R.U32.HI R3, RZ, UR4, R2 ;  /* 0x00000004ff037c19 */ /* 0x000fe20008011602 */
[----:B------:R-:W-:-:S03]  /*2a240*/  ULDC UR4, c[0x0][0x658] ;  /* 0x0001960000047ab9 */ /* 0x000fc60000000800 */
[--C-:B------:R-:W-:Y:S02]  /*2a250*/  SHF.R.U64 R15, R14, UR4, R3.reuse ;  /* 0x000000040e0f7c19 */ /* 0x100fe40008001203 */
[----:B------:R-:W-:-:S03]  /*2a260*/  SHF.R.U32.HI R3, RZ, UR4, R3 ;  /* 0x00000004ff037c19 */ /* 0x000fc60008011603 */
        /* <DEDUP_REMOVED lines=12> */
.L_x_1071:
[----:B------:R-:W-:Y:S01]  /*2a330*/  ULDC UR4, c[0x0][0x648] ;  /* 0x0001920000047ab9 */ /* 0x000fe20000000800 */
[----:B------:R-:W-:Y:S02]  /*2a340*/  LOP3.LUT R14, R14, UR17, RZ, 0xc0, !PT ;  /* 0x000000110e0e7c12 */ /* 0x000fe4000f8ec0ff */
[----:B------:R-:W-:Y:S01]  /*2a350*/  SHF.R.U64 R3, R2, UR4, R3 ;  /* 0x0000000402037c19 */ /* 0x000fe20008001203 */
[----:B------:R-:W-:Y:S01]  /*2a360*/  ULDC UR4, c[0x0][0x638] ;  /* 0x00018e0000047ab9 */ /* 0x000fe20000000800 */
[----:B------:R-:W-:-:S03]  /*2a370*/  LOP3.LUT R4, R13, UR16, RZ, 0xc0, !PT ;  /* 0x000000100d047c12 */ /* 0x000fc6000f8ec0ff */
[----:B------:R-:W-:Y:S02]  /*2a380*/  IMAD.MOV R2, RZ, RZ, -R3 ;  /* 0x000000ffff027224 */ /* 0x000fe400078e0a03 */
[----:B------:R-:W-:Y:S02]  /*2a390*/  IMAD R14, R3, UR18, R14 ;  /* 0x00000012030e7c24 */ /* 0x000fe4000f8e020e */
[----:B------:R-:W-:Y:S01]  /*2a3a0*/  IMAD R15, R2, UR4, R15 ;  /* 0x00000004020f7c24 */ /* 0x000fe2000f8e020f */
[----:B------:R-:W-:Y:S02]  /*2a3b0*/  ULDC UR4, c[0x0][0x610] ;  /* 0x0001840000047ab9 */ /* 0x000fe40000000800 */
[----:B------:R-:W-:Y:S01]  /*2a3c0*/  IMAD R9, R14, UR4, R9 ;  /* 0x000000040e097c24 */ /* 0x000fe2000f8e0209 */
[----:B------:R-:W-:Y:S02]  /*2a3d0*/  ULDC UR4, c[0x0][0x600] ;  /* 0x0001800000047ab9 */ /* 0x000fe40000000800 */
[----:B------:R-:W-:-:S05]  /*2a3e0*/  IMAD R4, R15, UR4, R4 ;  /* 0x000000040f047c24 */ /* 0x000fca000f8e0204 */
[----:B------:R-:W-:Y:S02]  /*2a3f0*/  SEL R2, R4, R9, !P2 ;  /* 0x0000000904027207 */ /* 0x000fe40005000000 */
[----:B------:R-:W-:Y:S01]  /*2a400*/  SEL R3, R9, R4, !P2 ;  /* 0x0000000409037207 */ /* 0x000fe20005000000 */
[----:B------:R-:W-:-:S07]  /*2a410*/  IMAD.MOV.U32 R4, RZ, RZ, 0x1 ;  /* 0x00000001ff047424 */ /* 0x000fce00078e00ff */
.L_x_1069:
[----:B------:R-:W-:Y:S05]  /*2a420*/  BSYNC B1 ;  /* 0x0000000000017941 */ /* 0x000fea0003800000 */
.L_x_1068:
[----:B------:R-:W-:-:S13]  /*2a430*/  LOP3.LUT P0, RZ, R4, 0xff, RZ, 0xc0, !PT ;  /* 0x000000ff04ff7812 */ /* 0x000fda000780c0ff */
[----:B------:R-:W-:Y:S05]  /*2a440*/  @P0 BRA `(.L_x_1072) ;  /* 0xfffffff4002c0947 */ /* 0x000fea000383ffff */
[----:B------:R-:W-:Y:S05]  /*2a450*/  BSYNC B0 ;  /* 0x0000000000007941 */ /* 0x000fea0003800000 */
.L_x_1061:
[----:B------:R-:W-:-:S03]  /*2a460*/  UMOV UR4, 0xffffffff ;  /* 0xffffffff00047882 */ /* 0x000fc60000000000 */
[----:B------:R-:W-:Y:S05]  /*2a470*/  BRA.DIV UR4, `(.L_x_1073) ;  /* 0x0000000604f47947 */ /* 0x000fea000b800000 */
[----:B------:R-:W-:-:S13]  /*2a480*/  ELECT P6, URZ, PT ;  /* 0x00000000003f782f */ /* 0x000fda00038c0000 */
.L_x_1093:
[----:B------:R-:W-:Y:S04]  /*2a490*/  BSSY B0, `(.L_x_1074) ;  /* 0x0000062000007945 */ /* 0x000fe80003800000 */
[----:B------:R-:W-:Y:S05]  /*2a4a0*/  @!P6 BRA `(.L_x_1075) ;  /* 0x000000040080e947 */ /* 0x000fea0003800000 */
[----:B------:R-:W2:Y:S02]  /*2a4b0*/  LDL.LU R2, [R1+0x600] ;  /* 0x0006000001027983 */ /* 0x000ea40000300800 */
[----:B--2---:R-:W-:-:S04]  /*2a4c0*/  LOP3.LUT R2, R2, 0x2, RZ, 0xfc, !PT ;  /* 0x0000000202027812 */ /* 0x004fc800078efcff */
[----:B------:R-:W-:-:S13]  /*2a4d0*/  ISETP.NE.AND P0, PT, R2, 0x3, PT ;  /* 0x000000030200780c */ /* 0x000fda0003f05270 */
[----:B------:R-:W-:Y:S05]  /*2a4e0*/  @!P0 BRA `(.L_x_1076) ;  /* 0x0000000000048947 */ /* 0x000fea0003800000 */
[----:B------:R-:W-:Y:S01]  /*2a4f0*/  BPT.TRAP 0x1 ;  /* 0x000000040000795c */ /* 0x000fe20000300000 */
.L_x_1076:
[----:B------:R-:W0:Y:S01]  /*2a500*/  S2R R3, SR_CgaCtaId ;  /* 0x0000000000037919 */ /* 0x000e220000008800 */
[----:B------:R-:W-:-:S04]  /*2a510*/  MOV R2, 0x400 ;  /* 0x0000040000027802 */ /* 0x000fc80000000f00 */
[----:B0-----:R-:W-:Y:S02]  /*2a520*/  LEA R3, R3, R2, 0x18 ;  /* 0x0000000203037211 */ /* 0x001fe400078ec0ff */
[----:B------:R-:W-:-:S03]  /*2a530*/  SHF.L.U32 R2, R0, 0x1f, RZ ;  /* 0x0000001f00027819 */ /* 0x000fc600000006ff */
[----:B------:R-:W-:-:S04]  /*2a540*/  VIADD R3, R3, 0x50 ;  /* 0x0000005003037836 */ /* 0x000fc80000000000 */
[----:B------:R-:W-:-:S04]  /*2a550*/  IMAD R5, R8, 0x8, R3 ;  /* 0x0000000808057824 */ /* 0x000fc800078e0203 */
[----:B------:R-:W0:Y:S02]  /*2a560*/  SYNCS.PHASECHK.TRANS64.TRYWAIT P0, [R5+URZ], R2 ;  /* 0x00000002050075a7 */ /* 0x000e24000800017f */
[----:B0-----:R-:W-:Y:S05]  /*2a570*/  @!P0 BRA `(.L_x_1077) ;  /* 0x0000000400d48947 */ /* 0x001fea0003800000 */
.L_x_1094:
[----:B------:R-:W-:-:S05]  /*2a580*/  VIADD R8, R8, 0x1 ;  /* 0x0000000108087836 */ /* 0x000fca0000000000 */
[----:B------:R-:W-:-:S04]  /*2a590*/  ISETP.NE.AND P0, PT, R8, 0xa, PT ;  /* 0x0000000a0800780c */ /* 0x000fc80003f05270 */
[----:B0-----:R-:W-:Y:S02]  /*2a5a0*/  SEL R5, RZ, 0x1, P0 ;  /* 0x00000001ff057807 */ /* 0x001fe40000000000 */
[----:B------:R-:W-:Y:S02]  /*2a5b0*/  SEL R8, R8, RZ, P0 ;  /* 0x000000ff08087207 */ /* 0x000fe40000000000 */
[----:B------:R-:W-:-:S03]  /*2a5c0*/  LOP3.LUT R5, R0, R5, RZ, 0x3c, !PT ;  /* 0x0000000500057212 */ /* 0x000fc600078e3cff */
[----:B------:R-:W-:Y:S01]  /*2a5d0*/  IMAD R7, R8, 0x8, R3 ;  /* 0x0000000808077824 */ /* 0x000fe200078e0203 */
[----:B------:R-:W-:-:S04]  /*2a5e0*/  SHF.L.U32 R0, R5, 0x1f, RZ ;  /* 0x0000001f05007819 */ /* 0x000fc800000006ff */
[----:B------:R-:W0:Y:S02]  /*2a5f0*/  SYNCS.PHASECHK.TRANS64.TRYWAIT P0, [R7+URZ], R0 ;  /* 0x00000000070075a7 */ /* 0x000e24000800017f */
[----:B0-----:R-:W-:Y:S05]  /*2a600*/  @!P0 BRA `(.L_x_1078) ;  /* 0x0000000400c48947 */ /* 0x001fea0003800000 */
.L_x_1095:
[----:B0-----:R-:W-:-:S05]  /*2a610*/  VIADD R0, R8, 0x1 ;  /* 0x0000000108007836 */ /* 0x001fca0000000000 */
[----:B------:R-:W-:-:S04]  /*2a620*/  ISETP.NE.AND P0, PT, R0, 0xa, PT ;  /* 0x0000000a0000780c */ /* 0x000fc80003f05270 */
[----:B------:R-:W-:Y:S02]  /*2a630*/  SEL R2, RZ, 0x1, P0 ;  /* 0x00000001ff027807 */ /* 0x000fe40000000000 */
[----:B------:R-:W-:Y:S02]  /*2a640*/  SEL R4, R0, RZ, P0 ;  /* 0x000000ff00047207 */ /* 0x000fe40000000000 */
[----:B------:R-:W-:-:S03]  /*2a650*/  LOP3.LUT R5, R5, R2, RZ, 0x3c, !PT ;  /* 0x0000000205057212 */ /* 0x000fc600078e3cff */
[----:B------:R-:W-:Y:S01]  /*2a660*/  IMAD R7, R4, 0x8, R3 ;  /* 0x0000000804077824 */ /* 0x000fe200078e0203 */
[----:B------:R-:W-:-:S04]  /*2a670*/  SHF.L.U32 R0, R5, 0x1f, RZ ;  /* 0x0000001f05007819 */ /* 0x000fc800000006ff */
[----:B------:R-:W0:Y:S02]  /*2a680*/  SYNCS.PHASECHK.TRANS64.TRYWAIT P0, [R7+URZ], R0 ;  /* 0x00000000070075a7 */ /* 0x000e24000800017f */
[----:B0-----:R-:W-:Y:S05]  /*2a690*/  @!P0 BRA `(.L_x_1079) ;  /* 0x0000000400b48947 */ /* 0x001fea0003800000 */
.L_x_1096:
        /* <DEDUP_REMOVED lines=9> */
.L_x_1097:
        /* <DEDUP_REMOVED lines=9> */
.L_x_1098:
        /* <DEDUP_REMOVED lines=9> */
.L_x_1099:
        /* <DEDUP_REMOVED lines=9> */
.L_x_1100:
        /* <DEDUP_REMOVED lines=9> */
.L_x_1101:
        /* <DEDUP_REMOVED lines=9> */
.L_x_1102:
[----:B0-----:R-:W-:-:S05]  /*2aa00*/  VIADD R0, R4, 0x1 ;  /* 0x0000000104007836 */ /* 0x001fca0000000000 */
[----:B------:R-:W-:-:S04]  /*2aa10*/  ISETP.NE.AND P0, PT, R0, 0xa, PT ;  /* 0x0000000a0000780c */ /* 0x000fc80003f05270 */
[----:B------:R-:W-:Y:S02]  /*2aa20*/  SEL R2, RZ, 0x1, P0 ;  /* 0x00000001ff027807 */ /* 0x000fe40000000000 */
[----:B------:R-:W-:Y:S02]  /*2aa30*/  SEL R0, R0, RZ, P0 ;  /* 0x000000ff00007207 */ /* 0x000fe40000000000 */
[----:B------:R-:W-:-:S03]  /*2aa40*/  LOP3.LUT R2, R5, R2, RZ, 0x3c, !PT ;  /* 0x0000000205027212 */ /* 0x000fc600078e3cff */
[----:B------:R-:W-:Y:S01]  /*2aa50*/  IMAD R3, R0, 0x8, R3 ;  /* 0x0000000800037824 */ /* 0x000fe200078e0203 */
[----:B------:R-:W-:-:S07]  /*2aa60*/  SHF.L.U32 R0, R2, 0x1f, RZ ;  /* 0x0000001f02007819 */ /* 0x000fce00000006ff */
.L_x_1086:
[----:B0-----:R0:W1:Y:S02]  /*2aa70*/  SYNCS.PHASECHK.TRANS64.TRYWAIT P0, [R3+URZ], R0 ;  /* 0x00000000030075a7 */ /* 0x001064000800017f */
[----:B-1----:R-:W-:Y:S05]  /*2aa80*/  @!P0 NANOSLEEP.SYNCS 0x989680 ;  /* 0x009896800000895d */ /* 0x002fea0003900000 */
[----:B------:R-:W1:Y:S02]  /*2aa90*/  @!P0 SYNCS.PHASECHK.TRANS64 P0, [R3+URZ], R0 ;  /* 0x00000000030085a7 */ /* 0x000e64000800007f */
[----:B-1----:R-:W-:Y:S05]  /*2aaa0*/  @!P0 BRA `(.L_x_1086) ;  /* 0xfffffffc00f08947 */ /* 0x002fea000383ffff */
.L_x_1075:
[----:B------:R-:W-:Y:S05]  /*2aab0*/  BSYNC B0 ;  /* 0x0000000000007941 */ /* 0x000fea0003800000 */
.L_x_1074:
[----:B------:R-:W-:Y:S05]  /*2aac0*/  EXIT ;  /* 0x000000000000794d */ /* 0x000fea0003800000 */
.L_x_22:
[----:B-1----:R1:W2:Y:S02]  /*2aad0*/  SYNCS.PHASECHK.TRANS64.TRYWAIT P1, [R3+URZ], R0 ;  /* 0x00000000030075a7 */ /* 0x0022a4000802017f */
[----:B--2---:R-:W-:Y:S05]  /*2aae0*/  @!P1 NANOSLEEP.SYNCS 0x989680 ;  /* 0x009896800000995d */ /* 0x004fea0003900000 */
[----:B------:R-:W2:Y:S02]  /*2aaf0*/  @!P1 SYNCS.PHASECHK.TRANS64 P1, [R3+URZ], R0 ;  /* 0x00000000030095a7 */ /* 0x000ea4000802007f */
[----:B--2---:R-:W-:Y:S05]  /*2ab00*/  @!P1 BRA `(.L_x_22) ;  /* 0xfffffffc00f09947 */ /* 0x004fea000383ffff */
[----:B------:R-:W-:Y:S05]  /*2ab10*/  BRA `(.L_x_21) ;  /* 0xfffffd6800d07947 */ /* 0x000fea000383ffff */
.L_x_27:
[----:B-1----:R-:W-:-:S04]  /*2ab20*/  IMAD.U32 R7, RZ, RZ, UR4 ;  /* 0x00000004ff077e24 */ /* 0x002fc8000f8e00ff */
[----:B------:R1:W2:Y:S03]  /*2ab30*/  SYNCS.PHASECHK.TRANS64.TRYWAIT P1, [R7+URZ], R5 ;  /* 0x00000005070075a7 */ /* 0x0002a6000802017f */
[----:B--2---:R-:W-:Y:S05]  /*2ab40*/  @!P1 NANOSLEEP.SYNCS 0x989680 ;  /* 0x009896800000995d */ /* 0x004fea0003900000 */
[----:B------:R-:W2:Y:S02]  /*2ab50*/  @!P1 SYNCS.PHASECHK.TRANS64 P1, [R7+URZ], R5 ;  /* 0x00000005070095a7 */ /* 0x000ea4000802007f */
[----:B--2---:R-:W-:Y:S05]  /*2ab60*/  @!P1 BRA `(.L_x_27) ;  /* 0xfffffffc00ec9947 */ /* 0x004fea000383ffff */
[----:B------:R-:W-:Y:S05]  /*2ab70*/  BRA `(.L_x_26) ;  /* 0xfffffd7c00507947 */ /* 0x000fea000383ffff */
.L_x_1062:
[----:B------:R-:W-:Y:S01]  /*2ab80*/  BSSY B1, `(.L_x_1087) ;  /* 0x0000006000017945 */ /* 0x000fe20003800000 */
[----:B------:R-:W-:-:S07]  /*2ab90*/  IMAD.MOV.U32 R15, RZ, RZ, -0x1 ;  /* 0xffffffffff0f7424 */ /* 0x000fce00078e00ff */
[----:B------:R-:W-:Y:S05]  /*2aba0*/  WARPSYNC.COLLECTIVE R15, `(.L_x_1088) ;  /* 0x000000000f0c7348 */ /* 0x000fea0003c00000 */
[----:B------:R-:W-:Y:S02]  /*2abb0*/  ELECT P6, UR62, PT ;  /* 0x00000000003e782f */ /* 0x000fe400038c0000 */
[----:B------:R-:W-:Y:S01]  /*2abc0*/  MOV R14, UR62 ;  /* 0x0000003e000e7c02 */ /* 0x000fe20008000f00 */
[----:B------:R-:W-:Y:S10]  /*2abd0*/  ENDCOLLECTIVE ;  /* 0x000000000000791b */ /* 0x000ff40003800000 */
.L_x_1088:
[----:B------:R-:W-:Y:S05]  /*2abe0*/  BSYNC B1 ;  /* 0x0000000000017941 */ /* 0x000fea0003800000 */
.L_x_1087:
[----:B------:R-:W-:Y:S05]  /*2abf0*/  BRA `(.L_x_1089) ;  /* 0xffffffec004c7947 */ /* 0x000fea000383ffff */
.L_x_1065:
[----:B0-----:R0:W1:Y:S02]  /*2ac00*/  SYNCS.PHASECHK.TRANS64.TRYWAIT P0, [R15+URZ+0x50], R16 ;  /* 0x000050100f0075a7 */ /* 0x001064000800017f */
[----:B-1----:R-:W-:Y:S05]  /*2ac10*/  @!P0 NANOSLEEP.SYNCS 0x989680 ;  /* 0x009896800000895d */ /* 0x002fea0003900000 */
[----:B------:R-:W1:Y:S02]  /*2ac20*/  @!P0 SYNCS.PHASECHK.TRANS64 P0, [R15+URZ+0x50], R16 ;  /* 0x000050100f0085a7 */ /* 0x000e64000800007f */
[----:B-1----:R-:W-:Y:S05]  /*2ac30*/  @!P0 BRA `(.L_x_1065) ;  /* 0xfffffffc00f08947 */ /* 0x002fea000383ffff */
[----:B------:R-:W-:Y:S05]  /*2ac40*/  BRA `(.L_x_1090) ;  /* 0xffffffec007c7947 */ /* 0x000fea000383ffff */
.L_x_1073:
[----:B------:R-:W-:Y:S01]  /*2ac50*/  BSSY B0, `(.L_x_1091) ;  /* 0x0000006000007945 */ /* 0x000fe20003800000 */
[----:B------:R-:W-:-:S07]  /*2ac60*/  IMAD.MOV.U32 R15, RZ, RZ, -0x1 ;  /* 0xffffffffff0f7424 */ /* 0x000fce00078e00ff */
[----:B------:R-:W-:Y:S05]  /*2ac70*/  WARPSYNC.COLLECTIVE R15, `(.L_x_1092) ;  /* 0x000000000f0c7348 */ /* 0x000fea0003c00000 */
[----:B------:R-:W-:Y:S02]  /*2ac80*/  ELECT P6, UR62, PT ;  /* 0x00000000003e782f */ /* 0x000fe400038c0000 */
[----:B------:R-:W-:Y:S01]  /*2ac90*/  MOV R14, UR62 ;  /* 0x0000003e000e7c02 */ /* 0x000fe20008000f00 */
[----:B------:R-:W-:Y:S10]  /*2aca0*/  ENDCOLLECTIVE ;  /* 0x000000000000791b */ /* 0x000ff40003800000 */
.L_x_1092:
[----:B------:R-:W-:Y:S05]  /*2acb0*/  BSYNC B0 ;  /* 0x0000000000007941 */ /* 0x000fea0003800000 */
.L_x_1091:
[----:B------:R-:W-:Y:S05]  /*2acc0*/  BRA `(.L_x_1093) ;  /* 0xfffffff400f07947 */ /* 0x000fea000383ffff */
.L_x_1077:
[----:B0-----:R0:W1:Y:S02]  /*2acd0*/  SYNCS.PHASECHK.TRANS64.TRYWAIT P0, [R5+URZ], R2 ;  /* 0x00000002050075a7 */ /* 0x001064000800017f */
[----:B-1----:R-:W-:Y:S05]  /*2ace0*/  @!P0 NANOSLEEP.SYNCS 0x989680 ;  /* 0x009896800000895d */ /* 0x002fea0003900000 */
[----:B------:R-:W1:Y:S02]  /*2acf0*/  @!P0 SYNCS.PHASECHK.TRANS64 P0, [R5+URZ], R2 ;  /* 0x00000002050085a7 */ /* 0x000e64000800007f */
[----:B-1----:R-:W-:Y:S05]  /*2ad00*/  @!P0 BRA `(.L_x_1077) ;  /* 0xfffffffc00f08947 */ /* 0x002fea000383ffff */
[----:B------:R-:W-:Y:S05]  /*2ad10*/  BRA `(.L_x_1094) ;  /* 0xfffffff800187947 */ /* 0x000fea000383ffff */
.L_x_1078:
[----:B0-----:R0:W1:Y:S02]  /*2ad20*/  SYNCS.PHASECHK.TRANS64.TRYWAIT P0, [R7+URZ], R0 ;  /* 0x00000000070075a7 */ /* 0x001064000800017f */
[----:B-1----:R-:W-:Y:S05]  /*2ad30*/  @!P0 NANOSLEEP.SYNCS 0x989680 ;  /* 0x009896800000895d */ /* 0x002fea0003900000 */
[----:B------:R-:W1:Y:S02]  /*2ad40*/  @!P0 SYNCS.PHASECHK.TRANS64 P0, [R7+URZ], R0 ;  /* 0x00000000070085a7 */ /* 0x000e64000800007f */
[----:B-1----:R-:W-:Y:S05]  /*2ad50*/  @!P0 BRA `(.L_x_1078) ;  /* 0xfffffffc00f08947 */ /* 0x002fea000383ffff */
[----:B------:R-:W-:Y:S05]  /*2ad60*/  BRA `(.L_x_1095) ;  /* 0xfffffff800287947 */ /* 0x000fea000383ffff */
.L_x_1079:
[----:B0-----:R0:W1:Y:S02]  /*2ad70*/  SYNCS.PHASECHK.TRANS64.TRYWAIT P0, [R7+URZ], R0 ;  /* 0x00000000070075a7 */ /* 0x001064000800017f */
[----:B-1----:R-:W-:Y:S05]  /*2ad80*/  @!P0 NANOSLEEP.SYNCS 0x989680 ;  /* 0x009896800000895d */ /* 0x002fea0003900000 */
[----:B------:R-:W1:Y:S02]  /*2ad90*/  @!P0 SYNCS.PHASECHK.TRANS64 P0, [R7+URZ], R0 ;  /* 0x00000000070085a7 */ /* 0x000e64000800007f */
[----:B-1----:R-:W-:Y:S05]  /*2ada0*/  @!P0 BRA `(.L_x_1079) ;  /* 0xfffffffc00f08947 */ /* 0x002fea000383ffff */
[----:B------:R-:W-:Y:S05]  /*2adb0*/  BRA `(.L_x_1096) ;  /* 0xfffffff800387947 */ /* 0x000fea000383ffff */
.L_x_1080:
[----:B0-----:R0:W1:Y:S02]  /*2adc0*/  SYNCS.PHASECHK.TRANS64.TRYWAIT P0, [R7+URZ], R0 ;  /* 0x00000000070075a7 */ /* 0x001064000800017f */
[----:B-1----:R-:W-:Y:S05]  /*2add0*/  @!P0 NANOSLEEP.SYNCS 0x989680 ;  /* 0x009896800000895d */ /* 0x002fea0003900000 */
[----:B------:R-:W1:Y:S02]  /*2ade0*/  @!P0 SYNCS.PHASECHK.TRANS64 P0, [R7+URZ], R0 ;  /* 0x00000000070085a7 */ /* 0x000e64000800007f */
[----:B-1----:R-:W-:Y:S05]  /*2adf0*/  @!P0 BRA `(.L_x_1080) ;  /* 0xfffffffc00f08947 */ /* 0x002fea000383ffff */
[----:B------:R-:W-:Y:S05]  /*2ae00*/  BRA `(.L_x_1097) ;  /* 0xfffffff800487947 */ /* 0x000fea000383ffff */
.L_x_1081:
[----:B0-----:R0:W1:Y:S02]  /*2ae10*/  SYNCS.PHASECHK.TRANS64.TRYWAIT P0, [R7+URZ], R0 ;  /* 0x00000000070075a7 */ /* 0x001064000800017f */
[----:B-1----:R-:W-:Y:S05]  /*2ae20*/  @!P0 NANOSLEEP.SYNCS 0x989680 ;  /* 0x009896800000895d */ /* 0x002fea0003900000 */
[----:B------:R-:W1:Y:S02]  /*2ae30*/  @!P0 SYNCS.PHASECHK.TRANS64 P0, [R7+URZ], R0 ;  /* 0x00000000070085a7 */ /* 0x000e64000800007f */
[----:B-1----:R-:W-:Y:S05]  /*2ae40*/  @!P0 BRA `(.L_x_1081) ;  /* 0xfffffffc00f08947 */ /* 0x002fea000383ffff */
[----:B------:R-:W-:Y:S05]  /*2ae50*/  BRA `(.L_x_1098) ;  /* 0xfffffff800587947 */ /* 0x000fea000383ffff */
.L_x_1082:
[----:B0-----:R0:W1:Y:S02]  /*2ae60*/  SYNCS.PHASECHK.TRANS64.TRYWAIT P0, [R7+URZ], R0 ;  /* 0x00000000070075a7 */ /* 0x001064000800017f */
[----:B-1----:R-:W-:Y:S05]  /*2ae70*/  @!P0 NANOSLEEP.SYNCS 0x989680 ;  /* 0x009896800000895d */ /* 0x002fea0003900000 */
[----:B------:R-:W1:Y:S02]  /*2ae80*/  @!P0 SYNCS.PHASECHK.TRANS64 P0, [R7+URZ], R0 ;  /* 0x00000000070085a7 */ /* 0x000e64000800007f */
[----:B-1----:R-:W-:Y:S05]  /*2ae90*/  @!P0 BRA `(.L_x_1082) ;  /* 0xfffffffc00f08947 */ /* 0x002fea000383ffff */
[----:B------:R-:W-:Y:S05]  /*2aea0*/  BRA `(.L_x_1099) ;  /* 0xfffffff800687947 */ /* 0x000fea000383ffff */
.L_x_1083:
[----:B0-----:R0:W1:Y:S02]  /*2aeb0*/  SYNCS.PHASECHK.TRANS64.TRYWAIT P0, [R7+URZ], R0 ;  /* 0x00000000070075a7 */ /* 0x001064000800017f */
[----:B-1----:R-:W-:Y:S05]  /*2aec0*/  @!P0 NANOSLEEP.SYNCS 0x989680 ;  /* 0x009896800000895d */ /* 0x002fea0003900000 */
[----:B------:R-:W1:Y:S02]  /*2aed0*/  @!P0 SYNCS.PHASECHK.TRANS64 P0, [R7+URZ], R0 ;  /* 0x00000000070085a7 */ /* 0x000e64000800007f */
[----:B-1----:R-:W-:Y:S05]  /*2aee0*/  @!P0 BRA `(.L_x_1083) ;  /* 0xfffffffc00f08947 */ /* 0x002fea000383ffff */
[----:B------:R-:W-:Y:S05]  /*2aef0*/  BRA `(.L_x_1100) ;  /* 0xfffffff800787947 */ /* 0x000fea000383ffff */
.L_x_1084:
[----:B0-----:R0:W1:Y:S02]  /*2af00*/  SYNCS.PHASECHK.TRANS64.TRYWAIT P0, [R7+URZ], R0 ;  /* 0x00000000070075a7 */ /* 0x001064000800017f */
[----:B-1----:R-:W-:Y:S05]  /*2af10*/  @!P0 NANOSLEEP.SYNCS 0x989680 ;  /* 0x009896800000895d */ /* 0x002fea0003900000 */
[----:B------:R-:W1:Y:S02]  /*2af20*/  @!P0 SYNCS.PHASECHK.TRANS64 P0, [R7+URZ], R0 ;  /* 0x00000000070085a7 */ /* 0x000e64000800007f */
[----:B-1----:R-:W-:Y:S05]  /*2af30*/  @!P0 BRA `(.L_x_1084) ;  /* 0xfffffffc00f08947 */ /* 0x002fea000383ffff */
[----:B------:R-:W-:Y:S05]  /*2af40*/  BRA `(.L_x_1101) ;  /* 0xfffffff800887947 */ /* 0x000fea000383ffff */
.L_x_1085:
[----:B0-----:R0:W1:Y:S02]  /*2af50*/  SYNCS.PHASECHK.TRANS64.TRYWAIT P0, [R7+URZ], R0 ;  /* 0x00000000070075a7 */ /* 0x001064000800017f */
[----:B-1----:R-:W-:Y:S05]  /*2af60*/  @!P0 NANOSLEEP.SYNCS 0x989680 ;  /* 0x009896800000895d */ /* 0x002fea0003900000 */
[----:B------:R-:W1:Y:S02]  /*2af70*/  @!P0 SYNCS.PHASECHK.TRANS64 P0, [R7+URZ], R0 ;  /* 0x00000000070085a7 */ /* 0x000e64000800007f */
[----:B-1----:R-:W-:Y:S05]  /*2af80*/  @!P0 BRA `(.L_x_1085) ;  /* 0xfffffffc00f08947 */ /* 0x002fea000383ffff */
[----:B------:R-:W-:Y:S05]  /*2af90*/  BRA `(.L_x_1102) ;  /* 0xfffffff800987947 */ /* 0x000fea000383ffff */
.L_x_1103:
[----:B------:R-:W-:-:S00]  /*2afa0*/  BRA `(.L_x_1103) ;  /* 0xfffffffc00fc7947 */ /* 0x000fc0000383ffff */
[----:B------:R-:W-:-:S00]  /*2afb0*/  NOP ;  /* 0x0000000000007918 */ /* 0x000fc00000000000 */
        /* <DEDUP_REMOVED lines=12> */
.L_x_1104:


//--------------------- .nv.global.init           --------------------------
	.section	.nv.global.init,"aw",@progbits
.nv.global.init:
	.type		$str$22,@object
	.size		$str$22,($str$23 - $str$22)
$str$22:
        /*0000*/ 	.byte	0x6b, 0x5f, 0x74, 0x69, 0x6c, 0x65, 0x5f, 0x63, 0x6f, 0x75, 0x6e, 0x74, 0x20, 0x3e, 0x3d, 0x20
        /*0010*/ 	.byte	0x31, 0x00
	.type		$str$23,@object
	.size		$str$23,(__unnamed_1 - $str$23)
$str$23:
        /*0012*/ 	.byte	0x2f, 0x74, 0x6d, 0x70, 0x2f, 0x63, 0x75, 0x74, 0x6c, 0x61, 0x73, 0x73, 0x5f, 0x73, 0x77, 0x65
        /*0022*/ 	.byte	0x65, 0x70, 0x5f, 0x73, 0x72, 0x63, 0x2f, 0x69, 0x6e, 0x63, 0x6c, 0x75, 0x64, 0x65, 0x2f, 0x63
        /*0032*/ 	.byte	0x75, 0x74, 0x6c, 0x61, 0x73, 0x73, 0x2f, 0x67, 0x65, 0x6d, 0x6d, 0x2f, 0x63, 0x6f, 0x6c, 0x6c
        /*0042*/ 	.byte	0x65, 0x63, 0x74, 0x69, 0x76, 0x65, 0x2f, 0x73, 0x6d, 0x39, 0x30, 0x5f, 0x6d, 0x6d, 0x61, 0x5f
        /*0052*/ 	.byte	0x74, 0x6d, 0x61, 0x5f, 0x67, 0x6d, 0x6d, 0x61, 0x5f, 0x73, 0x73, 0x5f, 0x77, 0x61, 0x72, 0x70
        /*0062*/ 	.byte	0x73, 0x70, 0x65, 0x63, 0x69, 0x61, 0x6c, 0x69, 0x7a, 0x65, 0x64, 0x2e, 0x68, 0x70, 0x70, 0x00
	.type		__unnamed_1,@object
	.size		__unnamed_1,(.L_0 - __unnamed_1)
__unnamed_1:
        /* <DEDUP_REMOVED lines=182> */
        /*0bd2*/ 	.byte	0x69, 0x74, 0x79, 0x5d, 0x00
.L_0:


//--------------------- .nv.shared._ZN7cutlass13device_kernelINS_4gemm6kernel13GemmUniversalIN4cute5tupleIJiiiiEEENS1_10collective13CollectiveMmaINS1_34MainloopSm90TmaGmmaWarpSpecializedILi10ENS5_IJNS4_1CILi2EEENSA_ILi1EEESC_EEENS1_35KernelTmaWarpSpecializedCooperativeEEENS5_IJNSA_ILi192EEENSA_ILi512EEENSA_ILi16EEEEEENS_10bfloat16_tENS5_IJlSC_lEEESK_SL_NS4_8TiledMMAINS4_8MMA_AtomIJNS4_4SM904GMMA28MMA_64x256x16_F32BF16BF16_SSILNSP_5MajorE0ELSR_0ELNSP_7ScaleInE1ELSS_1EEEEEENS4_6LayoutISD_NS5_IJSC_NSA_ILi0EEESW_EEEEENS5_IJNS4_10UnderscoreESZ_SZ_EEEEENS4_13SM90_TMA_LOADENS4_14ComposedLayoutINS4_7SwizzleILi1ELi4ELi3EEENS4_18smem_ptr_flag_bitsILi16EEENSV_INS5_IJNSA_ILi8EEESI_EEENS5_IJSI_SC_EEEEEEEvNS4_8identityENS4_23SM90_TMA_LOAD_MULTICASTES1C_vS1D_EENS_8epilogue10collective6detail29Sm90TmaWarpSpecializedAdapterINS1H_15DefaultEpilogueISK_SL_SL_NS1G_6thread17LinearCombinationISK_Li1EffLNS1L_9ScaleType4KindE0ELNS_15FloatRoundStyleE2ESK_EENS1_15EpilogueDefaultEEEEEvvEEEEvNT_6ParamsE --------------------------
	.section	.nv.shared._ZN7cutlass13device_kernelINS_4gemm6kernel13GemmUniversalIN4cute5tupleIJiiiiEEENS1_10collective13CollectiveMmaINS1_34MainloopSm90TmaGmmaWarpSpecializedILi10ENS5_IJNS4_1CILi2EEENSA_ILi1EEESC_EEENS1_35KernelTmaWarpSpecializedCooperativeEEENS5_IJNSA_ILi192EEENSA_ILi512EEENSA_ILi16EEEEEENS_10bfloat16_tENS5_IJlSC_lEEESK_SL_NS4_8TiledMMAINS4_8MMA_AtomIJNS4_4SM904GMMA28MMA_64x256x16_F32BF16BF16_SSILNSP_5MajorE0ELSR_0ELNSP_7ScaleInE1ELSS_1EEEEEENS4_6LayoutISD_NS5_IJSC_NSA_ILi0EEESW_EEEEENS5_IJNS4_10UnderscoreESZ_SZ_EEEEENS4_13SM90_TMA_LOADENS4_14ComposedLayoutINS4_7SwizzleILi1ELi4ELi3EEENS4_18smem_ptr_flag_bitsILi16EEENSV_INS5_IJNSA_ILi8EEESI_EEENS5_IJSI_SC_EEEEEEEvNS4_8identityENS4_23SM90_TMA_LOAD_MULTICASTES1C_vS1D_EENS_8epilogue10collective6detail29Sm90TmaWarpSpecializedAdapterINS1H_15DefaultEpilogueISK_SL_SL_NS1G_6thread17LinearCombinationISK_Li1EffLNS1L_9ScaleType4KindE0ELNS_15FloatRoundStyleE2ESK_EENS1_15EpilogueDefaultEEEEEvvEEEEvNT_6ParamsE,"aw",@nobits
	.sectionflags	@""
	.align	16
	.zero		1024


//--------------------- .nv.shared.reserved.0     --------------------------
	.section	.nv.shared.reserved.0,"aw",@nobits
	.weak		__nv_reservedSMEM_offset_0_alias
	.size		__nv_reservedSMEM_offset_0_alias, 0, 0
	.other		__nv_reservedSMEM_offset_0_alias,@"STO_CUDA_RESERVED_SHARED STV_DEFAULT"
__nv_reservedSMEM_offset_0_alias:
	.zero		0


//--------------------- .nv.global                --------------------------
	.section	.nv.global,"aw",@nobits
.nv.global:
	.type		_ZN40_INTERNAL_2ec64c15_4_k_cu_048ed764_102614cute1_E,@object
	.size		_ZN40_INTERNAL_2ec64c15_4_k_cu_048ed764_102614cute1_E,(_ZN40_INTERNAL_2ec64c15_4_k_cu_048ed764_102614cuda3std3__45__cpo6cbeginE - _ZN40_INTERNAL_2ec64c15_4_k_cu_048ed764_102614cute1_E)
_ZN40_INTERNAL_2ec64c15_4_k_cu_048ed764_102614cute1_E:
	.zero		1
	.type		_ZN40_INTERNAL_2ec64c15_4_k_cu_048ed764_102614cuda3std3__45__cpo6cbeginE,@object
	.size		_ZN40_INTERNAL_2ec64c15_4_k_cu_048ed764_102614cuda3std3__45__cpo6cbeginE,(_ZN40_INTERNAL_2ec64c15_4_k_cu_048ed764_102614cuda3std3__48in_placeE - _ZN40_INTERNAL_2ec64c15_4_k_cu_048ed764_102614cuda3std3__45__cpo6cbeginE)
_ZN40_INTERNAL_2ec64c15_4_k_cu_048ed764_102614cuda3std3__45__cpo6cbeginE:
	.zero		1
	.type		_ZN40_INTERNAL_2ec64c15_4_k_cu_048ed764_102614cuda3std3__48in_placeE,@object
	.size		_ZN40_INTERNAL_2ec64c15_4_k_cu_048ed764_102614cuda3std3__48in_placeE,(_ZN40_INTERNAL_2ec64c15_4_k_cu_048ed764_102614cuda3std6ranges3__45__cpo9iter_moveE - _ZN40_INTERNAL_2ec64c15_4_k_cu_048ed764_102614cuda3std3__48in_placeE)
_ZN40_INTERNAL_2ec64c15_4_k_cu_048ed764_102614cuda3std3__48in_placeE:
	.zero		1
	.type		_ZN40_INTERNAL_2ec64c15_4_k_cu_048ed764_102614cuda3std6ranges3__45__cpo9iter_moveE,@object
	.size		_ZN40_INTERNAL_2ec64c15_4_k_cu_048ed764_102614cuda3std6ranges3__45__cpo9iter_moveE,(_ZN40_INTERNAL_2ec64c15_4_k_cu_048ed764_102614cuda3std3__45__cpo5beginE - _ZN40_INTERNAL_2ec64c15_4_k_cu_048ed764_102614cuda3std6ranges3__45__cpo9iter_moveE)
_ZN40_INTERNAL_2ec64c15_4_k_cu_048ed764_102614cuda3std6ranges3__45__cpo9iter_moveE:
	.zero		1
	.type		_ZN40_INTERNAL_2ec64c15_4_k_cu_048ed764_102614cuda3std3__45__cpo5beginE,@object
	.size		_ZN40_INTERNAL_2ec64c15_4_k_cu_048ed764_102614cuda3std3__45__cpo5beginE,(_ZN40_INTERNAL_2ec64c15_4_k_cu_048ed764_102614cuda3std3__442_GLOBAL__N__2ec64c15_4_k_cu_048ed764_102616ignoreE - _ZN40_INTERNAL_2ec64c15_4_k_cu_048ed764_102614cuda3std3__45__cpo5beginE)
_ZN40_INTERNAL_2ec64c15_4_k_cu_048ed764_102614cuda3std3__45__cpo5beginE:
	.zero		1
	.type		_ZN40_INTERNAL_2ec64c15_4_k_cu_048ed764_102614cuda3std3__442_GLOBAL__N__2ec64c15_4_k_cu_048ed764_102616ignoreE,@object
	.size		_ZN40_INTERNAL_2ec64c15_4_k_cu_048ed764_102614cuda3std3__442_GLOBAL__N__2ec64c15_4_k_cu_048ed764_102616ignoreE,(_ZN40_INTERNAL_2ec64c15_4_k_cu_048ed764_102614cute7productE - _ZN40_INTERNAL_2ec64c15_4_k_cu_048ed764_102614cuda3std3__442_GLOBAL__N__2ec64c15_4_k_cu_048ed764_102616ignoreE)
_ZN40_INTERNAL_2ec64c15_4_k_cu_048ed764_102614cuda3std3__442_GLOBAL__N__2ec64c15_4_k_cu_048ed764_102616ignoreE:
	.zero		1
	.type		_ZN40_INTERNAL_2ec64c15_4_k_cu_048ed764_102614cute7productE,@object
	.size		_ZN40_INTERNAL_2ec64c15_4_k_cu_048ed764_102614cute7productE,(_ZN40_INTERNAL_2ec64c15_4_k_cu_048ed764_102614cuda3std3__45__cpo3endE - _ZN40_INTERNAL_2ec64c15_4_k_cu_048ed764_102614cute7productE)
_ZN40_INTERNAL_2ec64c15_4_k_cu_048ed764_102614cute7productE:
	.zero		1
	.type		_ZN40_INTERNAL_2ec64c15_4_k_cu_048ed764_102614cuda3std3__45__cpo3endE,@object
	.size		_ZN40_INTERNAL_2ec64c15_4_k_cu_048ed764_102614cuda3std3__45__cpo3endE,(_ZN40_INTERNAL_2ec64c15_4_k_cu_048ed764_102614cuda3std3__419piecewise_constructE - _ZN40_INTERNAL_2ec64c15_4_k_cu_048ed764_102614cuda3std3__45__cpo3endE)
_ZN40_INTERNAL_2ec64c15_4_k_cu_048ed764_102614cuda3std3__45__cpo3endE:
	.zero		1
	.type		_ZN40_INTERNAL_2ec64c15_4_k_cu_048ed764_102614cuda3std3__419piecewise_constructE,@object
	.size		_ZN40_INTERNAL_2ec64c15_4_k_cu_048ed764_102614cuda3std3__419piecewise_constructE,(_ZN40_INTERNAL_2ec64c15_4_k_cu_048ed764_102614cuda3std3__45__cpo4cendE - _ZN40_INTERNAL_2ec64c15_4_k_cu_048ed764_102614cuda3std3__419piecewise_constructE)
_ZN40_INTERNAL_2ec64c15_4_k_cu_048ed764_102614cuda3std3__419piecewise_constructE:
	.zero		1
	.type		_ZN40_INTERNAL_2ec64c15_4_k_cu_048ed764_102614cuda3std3__45__cpo4cendE,@object
	.size		_ZN40_INTERNAL_2ec64c15_4_k_cu_048ed764_102614cuda3std3__45__cpo4cendE,(_ZN40_INTERNAL_2ec64c15_4_k_cu_048ed764_102614cuda3std6ranges3__45__cpo4swapE - _ZN40_INTERNAL_2ec64c15_4_k_cu_048ed764_102614cuda3std3__45__cpo4cendE)
_ZN40_INTERNAL_2ec64c15_4_k_cu_048ed764_102614cuda3std3__45__cpo4cendE:
	.zero		1
	.type		_ZN40_INTERNAL_2ec64c15_4_k_cu_048ed764_102614cuda3std6ranges3__45__cpo4swapE,@object
	.size		_ZN40_INTERNAL_2ec64c15_4_k_cu_048ed764_102614cuda3std6ranges3__45__cpo4swapE,(.L_8 - _ZN40_INTERNAL_2ec64c15_4_k_cu_048ed764_102614cuda3std6ranges3__45__cpo4swapE)
_ZN40_INTERNAL_2ec64c15_4_k_cu_048ed764_102614cuda3std6ranges3__45__cpo4swapE:
	.zero		1
.L_8:


//--------------------- .nv.constant0._ZN7cutlass13device_kernelINS_4gemm6kernel13GemmUniversalIN4cute5tupleIJiiiiEEENS1_10collective13CollectiveMmaINS1_34MainloopSm90TmaGmmaWarpSpecializedILi10ENS5_IJNS4_1CILi2EEENSA_ILi1EEESC_EEENS1_35KernelTmaWarpSpecializedCooperativeEEENS5_IJNSA_ILi192EEENSA_ILi512EEENSA_ILi16EEEEEENS_10bfloat16_tENS5_IJlSC_lEEESK_SL_NS4_8TiledMMAINS4_8MMA_AtomIJNS4_4SM904GMMA28MMA_64x256x16_F32BF16BF16_SSILNSP_5MajorE0ELSR_0ELNSP_7ScaleInE1ELSS_1EEEEEENS4_6LayoutISD_NS5_IJSC_NSA_ILi0EEESW_EEEEENS5_IJNS4_10UnderscoreESZ_SZ_EEEEENS4_13SM90_TMA_LOADENS4_14ComposedLayoutINS4_7SwizzleILi1ELi4ELi3EEENS4_18smem_ptr_flag_bitsILi16EEENSV_INS5_IJNSA_ILi8EEESI_EEENS5_IJSI_SC_EEEEEEEvNS4_8identityENS4_23SM90_TMA_LOAD_MULTICASTES1C_vS1D_EENS_8epilogue10collective6detail29Sm90TmaWarpSpecializedAdapterINS1H_15DefaultEpilogueISK_SL_SL_NS1G_6thread17LinearCombinationISK_Li1EffLNS1L_9ScaleType4KindE0ELNS_15FloatRoundStyleE2ESK_EENS1_15EpilogueDefaultEEEEEvvEEEEvNT_6ParamsE --------------------------
	.section	.nv.constant0._ZN7cutlass13device_kernelINS_4gemm6kernel13GemmUniversalIN4cute5tupleIJiiiiEEENS1_10collective13CollectiveMmaINS1_34MainloopSm90TmaGmmaWarpSpecializedILi10ENS5_IJNS4_1CILi2EEENSA_ILi1EEESC_EEENS1_35KernelTmaWarpSpecializedCooperativeEEENS5_IJNSA_ILi192EEENSA_ILi512EEENSA_ILi16EEEEEENS_10bfloat16_tENS5_IJlSC_lEEESK_SL_NS4_8TiledMMAINS4_8MMA_AtomIJNS4_4SM904GMMA28MMA_64x256x16_F32BF16BF16_SSILNSP_5MajorE0ELSR_0ELNSP_7ScaleInE1ELSS_1EEEEEENS4_6LayoutISD_NS5_IJSC_NSA_ILi0EEESW_EEEEENS5_IJNS4_10UnderscoreESZ_SZ_EEEEENS4_13SM90_TMA_LOADENS4_14ComposedLayoutINS4_7SwizzleILi1ELi4ELi3EEENS4_18smem_ptr_flag_bitsILi16EEENSV_INS5_IJNSA_ILi8EEESI_EEENS5_IJSI_SC_EEEEEEEvNS4_8identityENS4_23SM90_TMA_LOAD_MULTICASTES1C_vS1D_EENS_8epilogue10collective6detail29Sm90TmaWarpSpecializedAdapterINS1H_15DefaultEpilogueISK_SL_SL_NS1G_6thread17LinearCombinationISK_Li1EffLNS1L_9ScaleType4KindE0ELNS_15FloatRoundStyleE2ESK_EENS1_15EpilogueDefaultEEEEEvvEEEEvNT_6ParamsE,"a",@progbits
	.sectionflags	@""
	.align	4
.nv.constant0._ZN7cutlass13device_kernelINS_4gemm6kernel13GemmUniversalIN4cute5tupleIJiiiiEEENS1_10collective13CollectiveMmaINS1_34MainloopSm90TmaGmmaWarpSpecializedILi10ENS5_IJNS4_1CILi2EEENSA_ILi1EEESC_EEENS1_35KernelTmaWarpSpecializedCooperativeEEENS5_IJNSA_ILi192EEENSA_ILi512EEENSA_ILi16EEEEEENS_10bfloat16_tENS5_IJlSC_lEEESK_SL_NS4_8TiledMMAINS4_8MMA_AtomIJNS4_4SM904GMMA28MMA_64x256x16_F32BF16BF16_SSILNSP_5MajorE0ELSR_0ELNSP_7ScaleInE1ELSS_1EEEEEENS4_6LayoutISD_NS5_IJSC_NSA_ILi0EEESW_EEEEENS5_IJNS4_10UnderscoreESZ_SZ_EEEEENS4_13SM90_TMA_LOADENS4_14ComposedLayoutINS4_7SwizzleILi1ELi4ELi3EEENS4_18smem_ptr_flag_bitsILi16EEENSV_INS5_IJNSA_ILi8EEESI_EEENS5_IJSI_SC_EEEEEEEvNS4_8identityENS4_23SM90_TMA_LOAD_MULTICASTES1C_vS1D_EENS_8epilogue10collective6detail29Sm90TmaWarpSpecializedAdapterINS1H_15DefaultEpilogueISK_SL_SL_NS1G_6thread17LinearCombinationISK_Li1EffLNS1L_9ScaleType4KindE0ELNS_15FloatRoundStyleE2ESK_EENS1_15EpilogueDefaultEEEEEvvEEEEvNT_6ParamsE:
	.zero		1664


//--------------------- SYMBOLS --------------------------

	.type		.nv.reservedSmem.offset0,@object
	.size		.nv.reservedSmem.offset0,0x4
	.type		__assertfail,@function
